//
// Generated by NVIDIA NVVM Compiler
//
// Compiler Build ID: CL-36424714
// Cuda compilation tools, release 13.0, V13.0.88
// Based on NVVM 20.0.0
//

.version 9.0
.target sm_100
.address_size 64

	// .globl	_Z10fft_kernelPxixiS_i

.visible .entry _Z10fft_kernelPxixiS_i(
	.param .u64 .ptr .align 1 _Z10fft_kernelPxixiS_i_param_0,
	.param .u32 _Z10fft_kernelPxixiS_i_param_1,
	.param .u64 _Z10fft_kernelPxixiS_i_param_2,
	.param .u32 _Z10fft_kernelPxixiS_i_param_3,
	.param .u64 .ptr .align 1 _Z10fft_kernelPxixiS_i_param_4,
	.param .u32 _Z10fft_kernelPxixiS_i_param_5
)
{
	.reg .pred 	%p<87>;
	.reg .b32 	%r<243>;
	.reg .b64 	%rd<577>;

	ld.param.u64 	%rd296, [_Z10fft_kernelPxixiS_i_param_0];
	ld.param.u32 	%r33, [_Z10fft_kernelPxixiS_i_param_1];
	ld.param.u64 	%rd294, [_Z10fft_kernelPxixiS_i_param_2];
	ld.param.u32 	%r34, [_Z10fft_kernelPxixiS_i_param_3];
	ld.param.u32 	%r35, [_Z10fft_kernelPxixiS_i_param_5];
	cvta.to.global.u64 	%rd1, %rd296;
	setp.lt.s32 	%p1, %r34, 1;
	@%p1 bra 	$L__BB0_103;
	mov.u32 	%r37, %ctaid.x;
	mov.u32 	%r38, %ntid.x;
	mov.u32 	%r39, %tid.x;
	mad.lo.s32 	%r40, %r38, %r37, %r39;
	cvt.u64.u32 	%rd2, %r40;
	mov.b32 	%r231, 1;
$L__BB0_2:
	mov.u32 	%r1, %r231;
	ld.param.u64 	%rd499, [_Z10fft_kernelPxixiS_i_param_4];
	setp.ne.s32 	%p2, %r33, -1;
	cvt.u64.u32 	%rd3, %r1;
	sub.s32 	%r41, %r34, %r1;
	cvta.to.global.u64 	%rd297, %rd499;
	mul.wide.s32 	%rd298, %r41, 8;
	add.s64 	%rd299, %rd297, %rd298;
	ld.global.u64 	%rd500, [%rd299];
	shl.b64 	%rd300, %rd2, %r1;
	cvt.u32.u64 	%r2, %rd300;
	@%p2 bra 	$L__BB0_12;
	setp.eq.s64 	%p3, %rd500, 0;
	mov.b64 	%rd501, 1;
	mov.b64 	%rd503, 0;
	mov.u64 	%rd502, %rd294;
	@%p3 bra 	$L__BB0_8;
$L__BB0_4:
	mov.u64 	%rd6, %rd501;
	mov.u64 	%rd5, %rd500;
	or.b64  	%rd303, %rd502, %rd5;
	and.b64  	%rd304, %rd303, -4294967296;
	setp.ne.s64 	%p4, %rd304, 0;
	@%p4 bra 	$L__BB0_6;
	cvt.u32.u64 	%r42, %rd5;
	cvt.u32.u64 	%r43, %rd502;
	div.u32 	%r44, %r43, %r42;
	mul.lo.s32 	%r45, %r44, %r42;
	sub.s32 	%r46, %r43, %r45;
	cvt.u64.u32 	%rd504, %r44;
	cvt.u64.u32 	%rd500, %r46;
	bra.uni 	$L__BB0_7;
$L__BB0_6:
	div.s64 	%rd504, %rd502, %rd5;
	mul.lo.s64 	%rd305, %rd504, %rd5;
	sub.s64 	%rd500, %rd502, %rd305;
$L__BB0_7:
	mul.lo.s64 	%rd306, %rd504, %rd6;
	sub.s64 	%rd501, %rd503, %rd306;
	setp.ne.s64 	%p5, %rd500, 0;
	mov.u64 	%rd502, %rd5;
	mov.u64 	%rd503, %rd6;
	@%p5 bra 	$L__BB0_4;
$L__BB0_8:
	setp.ne.s64 	%p6, %rd502, 1;
	mov.b64 	%rd500, 0;
	@%p6 bra 	$L__BB0_12;
	add.s64 	%rd18, %rd503, %rd294;
	or.b64  	%rd308, %rd18, %rd294;
	and.b64  	%rd309, %rd308, -4294967296;
	setp.ne.s64 	%p7, %rd309, 0;
	@%p7 bra 	$L__BB0_11;
	cvt.u32.u64 	%r47, %rd294;
	cvt.u32.u64 	%r48, %rd18;
	rem.u32 	%r49, %r48, %r47;
	cvt.u64.u32 	%rd500, %r49;
	bra.uni 	$L__BB0_12;
$L__BB0_11:
	rem.s64 	%rd500, %rd18, %rd294;
$L__BB0_12:
	setp.le.s32 	%p8, %r35, %r2;
	@%p8 bra 	$L__BB0_214;
	cvt.u32.u64 	%r50, %rd3;
	mov.b64 	%rd310, 1;
	shl.b64 	%rd311, %rd310, %r50;
	shr.s64 	%rd22, %rd311, 1;
	setp.lt.s64 	%p9, %rd22, 1;
	@%p9 bra 	$L__BB0_102;
	and.b64  	%rd23, %rd22, 3;
	setp.lt.u64 	%p10, %rd22, 4;
	mov.b64 	%rd508, 1;
	mov.b32 	%r237, 0;
	@%p10 bra 	$L__BB0_65;
	and.b64  	%rd507, %rd22, 9223372036854775804;
	add.s32 	%r235, %r2, 1;
	add.s32 	%r234, %r2, 2;
	add.s32 	%r233, %r2, 3;
	mov.b64 	%rd508, 1;
	mov.b32 	%r237, 0;
	mov.u32 	%r232, %r2;
$L__BB0_16:
	cvt.s64.s32 	%rd314, %r232;
	add.s64 	%rd315, %rd22, %rd314;
	shl.b64 	%rd316, %rd315, 3;
	add.s64 	%rd27, %rd1, %rd316;
	ld.global.u64 	%rd317, [%rd27];
	mul.lo.s64 	%rd28, %rd317, %rd508;
	or.b64  	%rd318, %rd28, %rd294;
	and.b64  	%rd319, %rd318, -4294967296;
	setp.ne.s64 	%p11, %rd319, 0;
	@%p11 bra 	$L__BB0_18;
	cvt.u32.u64 	%r53, %rd294;
	cvt.u32.u64 	%r54, %rd28;
	rem.u32 	%r55, %r54, %r53;
	cvt.u64.u32 	%rd509, %r55;
	bra.uni 	$L__BB0_19;
$L__BB0_18:
	rem.s64 	%rd509, %rd28, %rd294;
$L__BB0_19:
	mul.wide.s32 	%rd320, %r232, 8;
	add.s64 	%rd321, %rd1, %rd320;
	add.s64 	%rd32, %rd321, 16;
	ld.global.u64 	%rd33, [%rd321];
	add.s64 	%rd34, %rd33, %rd509;
	or.b64  	%rd322, %rd34, %rd294;
	and.b64  	%rd323, %rd322, -4294967296;
	setp.ne.s64 	%p12, %rd323, 0;
	@%p12 bra 	$L__BB0_21;
	cvt.u32.u64 	%r56, %rd294;
	cvt.u32.u64 	%r57, %rd34;
	rem.u32 	%r58, %r57, %r56;
	cvt.u64.u32 	%rd510, %r58;
	bra.uni 	$L__BB0_22;
$L__BB0_21:
	rem.s64 	%rd510, %rd34, %rd294;
$L__BB0_22:
	st.global.u64 	[%rd32+-16], %rd510;
	sub.s64 	%rd324, %rd294, %rd509;
	add.s64 	%rd38, %rd324, %rd33;
	or.b64  	%rd325, %rd38, %rd294;
	and.b64  	%rd326, %rd325, -4294967296;
	setp.ne.s64 	%p13, %rd326, 0;
	@%p13 bra 	$L__BB0_24;
	cvt.u32.u64 	%r59, %rd294;
	cvt.u32.u64 	%r60, %rd38;
	rem.u32 	%r61, %r60, %r59;
	cvt.u64.u32 	%rd511, %r61;
	bra.uni 	$L__BB0_25;
$L__BB0_24:
	rem.s64 	%rd511, %rd38, %rd294;
$L__BB0_25:
	st.global.u64 	[%rd27], %rd511;
	mul.lo.s64 	%rd42, %rd508, %rd500;
	or.b64  	%rd327, %rd42, %rd294;
	and.b64  	%rd328, %rd327, -4294967296;
	setp.ne.s64 	%p14, %rd328, 0;
	@%p14 bra 	$L__BB0_27;
	cvt.u32.u64 	%r62, %rd294;
	cvt.u32.u64 	%r63, %rd42;
	rem.u32 	%r64, %r63, %r62;
	cvt.u64.u32 	%rd512, %r64;
	bra.uni 	$L__BB0_28;
$L__BB0_27:
	rem.s64 	%rd512, %rd42, %rd294;
$L__BB0_28:
	cvt.s64.s32 	%rd329, %r235;
	add.s64 	%rd330, %rd22, %rd329;
	shl.b64 	%rd331, %rd330, 3;
	add.s64 	%rd46, %rd1, %rd331;
	ld.global.u64 	%rd332, [%rd46];
	mul.lo.s64 	%rd47, %rd332, %rd512;
	or.b64  	%rd333, %rd47, %rd294;
	and.b64  	%rd334, %rd333, -4294967296;
	setp.ne.s64 	%p15, %rd334, 0;
	@%p15 bra 	$L__BB0_30;
	cvt.u32.u64 	%r65, %rd294;
	cvt.u32.u64 	%r66, %rd47;
	rem.u32 	%r67, %r66, %r65;
	cvt.u64.u32 	%rd513, %r67;
	bra.uni 	$L__BB0_31;
$L__BB0_30:
	rem.s64 	%rd513, %rd47, %rd294;
$L__BB0_31:
	ld.global.u64 	%rd51, [%rd32+-8];
	add.s64 	%rd52, %rd51, %rd513;
	or.b64  	%rd335, %rd52, %rd294;
	and.b64  	%rd336, %rd335, -4294967296;
	setp.ne.s64 	%p16, %rd336, 0;
	@%p16 bra 	$L__BB0_33;
	cvt.u32.u64 	%r68, %rd294;
	cvt.u32.u64 	%r69, %rd52;
	rem.u32 	%r70, %r69, %r68;
	cvt.u64.u32 	%rd514, %r70;
	bra.uni 	$L__BB0_34;
$L__BB0_33:
	rem.s64 	%rd514, %rd52, %rd294;
$L__BB0_34:
	st.global.u64 	[%rd32+-8], %rd514;
	sub.s64 	%rd337, %rd294, %rd513;
	add.s64 	%rd56, %rd337, %rd51;
	or.b64  	%rd338, %rd56, %rd294;
	and.b64  	%rd339, %rd338, -4294967296;
	setp.ne.s64 	%p17, %rd339, 0;
	@%p17 bra 	$L__BB0_36;
	cvt.u32.u64 	%r71, %rd294;
	cvt.u32.u64 	%r72, %rd56;
	rem.u32 	%r73, %r72, %r71;
	cvt.u64.u32 	%rd515, %r73;
	bra.uni 	$L__BB0_37;
$L__BB0_36:
	rem.s64 	%rd515, %rd56, %rd294;
$L__BB0_37:
	st.global.u64 	[%rd46], %rd515;
	mul.lo.s64 	%rd60, %rd512, %rd500;
	or.b64  	%rd340, %rd60, %rd294;
	and.b64  	%rd341, %rd340, -4294967296;
	setp.ne.s64 	%p18, %rd341, 0;
	@%p18 bra 	$L__BB0_39;
	cvt.u32.u64 	%r74, %rd294;
	cvt.u32.u64 	%r75, %rd60;
	rem.u32 	%r76, %r75, %r74;
	cvt.u64.u32 	%rd516, %r76;
	bra.uni 	$L__BB0_40;
$L__BB0_39:
	rem.s64 	%rd516, %rd60, %rd294;
$L__BB0_40:
	cvt.s64.s32 	%rd342, %r234;
	add.s64 	%rd343, %rd22, %rd342;
	shl.b64 	%rd344, %rd343, 3;
	add.s64 	%rd64, %rd1, %rd344;
	ld.global.u64 	%rd345, [%rd64];
	mul.lo.s64 	%rd65, %rd345, %rd516;
	or.b64  	%rd346, %rd65, %rd294;
	and.b64  	%rd347, %rd346, -4294967296;
	setp.ne.s64 	%p19, %rd347, 0;
	@%p19 bra 	$L__BB0_42;
	cvt.u32.u64 	%r77, %rd294;
	cvt.u32.u64 	%r78, %rd65;
	rem.u32 	%r79, %r78, %r77;
	cvt.u64.u32 	%rd517, %r79;
	bra.uni 	$L__BB0_43;
$L__BB0_42:
	rem.s64 	%rd517, %rd65, %rd294;
$L__BB0_43:
	ld.global.u64 	%rd69, [%rd32];
	add.s64 	%rd70, %rd69, %rd517;
	or.b64  	%rd348, %rd70, %rd294;
	and.b64  	%rd349, %rd348, -4294967296;
	setp.ne.s64 	%p20, %rd349, 0;
	@%p20 bra 	$L__BB0_45;
	cvt.u32.u64 	%r80, %rd294;
	cvt.u32.u64 	%r81, %rd70;
	rem.u32 	%r82, %r81, %r80;
	cvt.u64.u32 	%rd518, %r82;
	bra.uni 	$L__BB0_46;
$L__BB0_45:
	rem.s64 	%rd518, %rd70, %rd294;
$L__BB0_46:
	st.global.u64 	[%rd32], %rd518;
	sub.s64 	%rd350, %rd294, %rd517;
	add.s64 	%rd74, %rd350, %rd69;
	or.b64  	%rd351, %rd74, %rd294;
	and.b64  	%rd352, %rd351, -4294967296;
	setp.ne.s64 	%p21, %rd352, 0;
	@%p21 bra 	$L__BB0_48;
	cvt.u32.u64 	%r83, %rd294;
	cvt.u32.u64 	%r84, %rd74;
	rem.u32 	%r85, %r84, %r83;
	cvt.u64.u32 	%rd519, %r85;
	bra.uni 	$L__BB0_49;
$L__BB0_48:
	rem.s64 	%rd519, %rd74, %rd294;
$L__BB0_49:
	st.global.u64 	[%rd64], %rd519;
	mul.lo.s64 	%rd78, %rd516, %rd500;
	or.b64  	%rd353, %rd78, %rd294;
	and.b64  	%rd354, %rd353, -4294967296;
	setp.ne.s64 	%p22, %rd354, 0;
	@%p22 bra 	$L__BB0_51;
	cvt.u32.u64 	%r86, %rd294;
	cvt.u32.u64 	%r87, %rd78;
	rem.u32 	%r88, %r87, %r86;
	cvt.u64.u32 	%rd520, %r88;
	bra.uni 	$L__BB0_52;
$L__BB0_51:
	rem.s64 	%rd520, %rd78, %rd294;
$L__BB0_52:
	cvt.s64.s32 	%rd355, %r233;
	add.s64 	%rd356, %rd22, %rd355;
	shl.b64 	%rd357, %rd356, 3;
	add.s64 	%rd82, %rd1, %rd357;
	ld.global.u64 	%rd358, [%rd82];
	mul.lo.s64 	%rd83, %rd358, %rd520;
	or.b64  	%rd359, %rd83, %rd294;
	and.b64  	%rd360, %rd359, -4294967296;
	setp.ne.s64 	%p23, %rd360, 0;
	@%p23 bra 	$L__BB0_54;
	cvt.u32.u64 	%r89, %rd294;
	cvt.u32.u64 	%r90, %rd83;
	rem.u32 	%r91, %r90, %r89;
	cvt.u64.u32 	%rd521, %r91;
	bra.uni 	$L__BB0_55;
$L__BB0_54:
	rem.s64 	%rd521, %rd83, %rd294;
$L__BB0_55:
	ld.global.u64 	%rd87, [%rd32+8];
	add.s64 	%rd88, %rd87, %rd521;
	or.b64  	%rd361, %rd88, %rd294;
	and.b64  	%rd362, %rd361, -4294967296;
	setp.ne.s64 	%p24, %rd362, 0;
	@%p24 bra 	$L__BB0_57;
	cvt.u32.u64 	%r92, %rd294;
	cvt.u32.u64 	%r93, %rd88;
	rem.u32 	%r94, %r93, %r92;
	cvt.u64.u32 	%rd522, %r94;
	bra.uni 	$L__BB0_58;
$L__BB0_57:
	rem.s64 	%rd522, %rd88, %rd294;
$L__BB0_58:
	st.global.u64 	[%rd32+8], %rd522;
	sub.s64 	%rd363, %rd294, %rd521;
	add.s64 	%rd92, %rd363, %rd87;
	or.b64  	%rd364, %rd92, %rd294;
	and.b64  	%rd365, %rd364, -4294967296;
	setp.ne.s64 	%p25, %rd365, 0;
	@%p25 bra 	$L__BB0_60;
	cvt.u32.u64 	%r95, %rd294;
	cvt.u32.u64 	%r96, %rd92;
	rem.u32 	%r97, %r96, %r95;
	cvt.u64.u32 	%rd523, %r97;
	bra.uni 	$L__BB0_61;
$L__BB0_60:
	rem.s64 	%rd523, %rd92, %rd294;
$L__BB0_61:
	st.global.u64 	[%rd82], %rd523;
	mul.lo.s64 	%rd96, %rd520, %rd500;
	or.b64  	%rd366, %rd96, %rd294;
	and.b64  	%rd367, %rd366, -4294967296;
	setp.ne.s64 	%p26, %rd367, 0;
	@%p26 bra 	$L__BB0_63;
	cvt.u32.u64 	%r98, %rd294;
	cvt.u32.u64 	%r99, %rd96;
	rem.u32 	%r100, %r99, %r98;
	cvt.u64.u32 	%rd508, %r100;
	bra.uni 	$L__BB0_64;
$L__BB0_63:
	rem.s64 	%rd508, %rd96, %rd294;
$L__BB0_64:
	add.s32 	%r237, %r237, 4;
	add.s32 	%r235, %r235, 4;
	add.s32 	%r234, %r234, 4;
	add.s32 	%r233, %r233, 4;
	add.s64 	%rd507, %rd507, -4;
	add.s32 	%r232, %r232, 4;
	setp.ne.s64 	%p27, %rd507, 0;
	@%p27 bra 	$L__BB0_16;
$L__BB0_65:
	setp.eq.s64 	%p28, %rd23, 0;
	@%p28 bra 	$L__BB0_102;
	add.s32 	%r101, %r237, %r2;
	cvt.s64.s32 	%rd102, %r101;
	add.s64 	%rd368, %rd22, %rd102;
	shl.b64 	%rd369, %rd368, 3;
	add.s64 	%rd103, %rd1, %rd369;
	ld.global.u64 	%rd370, [%rd103];
	mul.lo.s64 	%rd104, %rd370, %rd508;
	or.b64  	%rd371, %rd104, %rd294;
	and.b64  	%rd372, %rd371, -4294967296;
	setp.ne.s64 	%p29, %rd372, 0;
	@%p29 bra 	$L__BB0_68;
	cvt.u32.u64 	%r102, %rd294;
	cvt.u32.u64 	%r103, %rd104;
	rem.u32 	%r104, %r103, %r102;
	cvt.u64.u32 	%rd526, %r104;
	bra.uni 	$L__BB0_69;
$L__BB0_68:
	rem.s64 	%rd526, %rd104, %rd294;
$L__BB0_69:
	shl.b64 	%rd373, %rd102, 3;
	add.s64 	%rd108, %rd1, %rd373;
	ld.global.u64 	%rd109, [%rd108];
	add.s64 	%rd110, %rd109, %rd526;
	or.b64  	%rd374, %rd110, %rd294;
	and.b64  	%rd375, %rd374, -4294967296;
	setp.ne.s64 	%p30, %rd375, 0;
	@%p30 bra 	$L__BB0_71;
	cvt.u32.u64 	%r105, %rd294;
	cvt.u32.u64 	%r106, %rd110;
	rem.u32 	%r107, %r106, %r105;
	cvt.u64.u32 	%rd527, %r107;
	bra.uni 	$L__BB0_72;
$L__BB0_71:
	rem.s64 	%rd527, %rd110, %rd294;
$L__BB0_72:
	st.global.u64 	[%rd108], %rd527;
	sub.s64 	%rd376, %rd294, %rd526;
	add.s64 	%rd114, %rd376, %rd109;
	or.b64  	%rd377, %rd114, %rd294;
	and.b64  	%rd378, %rd377, -4294967296;
	setp.ne.s64 	%p31, %rd378, 0;
	@%p31 bra 	$L__BB0_74;
	cvt.u32.u64 	%r108, %rd294;
	cvt.u32.u64 	%r109, %rd114;
	rem.u32 	%r110, %r109, %r108;
	cvt.u64.u32 	%rd528, %r110;
	bra.uni 	$L__BB0_75;
$L__BB0_74:
	rem.s64 	%rd528, %rd114, %rd294;
$L__BB0_75:
	st.global.u64 	[%rd103], %rd528;
	mul.lo.s64 	%rd118, %rd508, %rd500;
	or.b64  	%rd379, %rd118, %rd294;
	and.b64  	%rd380, %rd379, -4294967296;
	setp.ne.s64 	%p32, %rd380, 0;
	@%p32 bra 	$L__BB0_77;
	cvt.u32.u64 	%r111, %rd294;
	cvt.u32.u64 	%r112, %rd118;
	rem.u32 	%r113, %r112, %r111;
	cvt.u64.u32 	%rd529, %r113;
	bra.uni 	$L__BB0_78;
$L__BB0_77:
	rem.s64 	%rd529, %rd118, %rd294;
$L__BB0_78:
	setp.eq.s64 	%p33, %rd23, 1;
	@%p33 bra 	$L__BB0_102;
	ld.global.u64 	%rd381, [%rd103+8];
	mul.lo.s64 	%rd122, %rd381, %rd529;
	or.b64  	%rd382, %rd122, %rd294;
	and.b64  	%rd383, %rd382, -4294967296;
	setp.ne.s64 	%p34, %rd383, 0;
	@%p34 bra 	$L__BB0_81;
	cvt.u32.u64 	%r114, %rd294;
	cvt.u32.u64 	%r115, %rd122;
	rem.u32 	%r116, %r115, %r114;
	cvt.u64.u32 	%rd530, %r116;
	bra.uni 	$L__BB0_82;
$L__BB0_81:
	rem.s64 	%rd530, %rd122, %rd294;
$L__BB0_82:
	ld.global.u64 	%rd126, [%rd108+8];
	add.s64 	%rd127, %rd126, %rd530;
	or.b64  	%rd384, %rd127, %rd294;
	and.b64  	%rd385, %rd384, -4294967296;
	setp.ne.s64 	%p35, %rd385, 0;
	@%p35 bra 	$L__BB0_84;
	cvt.u32.u64 	%r117, %rd294;
	cvt.u32.u64 	%r118, %rd127;
	rem.u32 	%r119, %r118, %r117;
	cvt.u64.u32 	%rd531, %r119;
	bra.uni 	$L__BB0_85;
$L__BB0_84:
	rem.s64 	%rd531, %rd127, %rd294;
$L__BB0_85:
	st.global.u64 	[%rd108+8], %rd531;
	sub.s64 	%rd386, %rd294, %rd530;
	add.s64 	%rd131, %rd386, %rd126;
	or.b64  	%rd387, %rd131, %rd294;
	and.b64  	%rd388, %rd387, -4294967296;
	setp.ne.s64 	%p36, %rd388, 0;
	@%p36 bra 	$L__BB0_87;
	cvt.u32.u64 	%r120, %rd294;
	cvt.u32.u64 	%r121, %rd131;
	rem.u32 	%r122, %r121, %r120;
	cvt.u64.u32 	%rd532, %r122;
	bra.uni 	$L__BB0_88;
$L__BB0_87:
	rem.s64 	%rd532, %rd131, %rd294;
$L__BB0_88:
	st.global.u64 	[%rd103+8], %rd532;
	mul.lo.s64 	%rd135, %rd529, %rd500;
	or.b64  	%rd389, %rd135, %rd294;
	and.b64  	%rd390, %rd389, -4294967296;
	setp.ne.s64 	%p37, %rd390, 0;
	@%p37 bra 	$L__BB0_90;
	cvt.u32.u64 	%r123, %rd294;
	cvt.u32.u64 	%r124, %rd135;
	rem.u32 	%r125, %r124, %r123;
	cvt.u64.u32 	%rd533, %r125;
	bra.uni 	$L__BB0_91;
$L__BB0_90:
	rem.s64 	%rd533, %rd135, %rd294;
$L__BB0_91:
	setp.eq.s64 	%p38, %rd23, 2;
	@%p38 bra 	$L__BB0_102;
	ld.global.u64 	%rd391, [%rd103+16];
	mul.lo.s64 	%rd139, %rd391, %rd533;
	or.b64  	%rd392, %rd139, %rd294;
	and.b64  	%rd393, %rd392, -4294967296;
	setp.ne.s64 	%p39, %rd393, 0;
	@%p39 bra 	$L__BB0_94;
	cvt.u32.u64 	%r126, %rd294;
	cvt.u32.u64 	%r127, %rd139;
	rem.u32 	%r128, %r127, %r126;
	cvt.u64.u32 	%rd534, %r128;
	bra.uni 	$L__BB0_95;
$L__BB0_94:
	rem.s64 	%rd534, %rd139, %rd294;
$L__BB0_95:
	ld.global.u64 	%rd143, [%rd108+16];
	add.s64 	%rd144, %rd143, %rd534;
	or.b64  	%rd394, %rd144, %rd294;
	and.b64  	%rd395, %rd394, -4294967296;
	setp.ne.s64 	%p40, %rd395, 0;
	@%p40 bra 	$L__BB0_97;
	cvt.u32.u64 	%r129, %rd294;
	cvt.u32.u64 	%r130, %rd144;
	rem.u32 	%r131, %r130, %r129;
	cvt.u64.u32 	%rd535, %r131;
	bra.uni 	$L__BB0_98;
$L__BB0_97:
	rem.s64 	%rd535, %rd144, %rd294;
$L__BB0_98:
	st.global.u64 	[%rd108+16], %rd535;
	sub.s64 	%rd396, %rd294, %rd534;
	add.s64 	%rd148, %rd396, %rd143;
	or.b64  	%rd397, %rd148, %rd294;
	and.b64  	%rd398, %rd397, -4294967296;
	setp.ne.s64 	%p41, %rd398, 0;
	@%p41 bra 	$L__BB0_100;
	cvt.u32.u64 	%r132, %rd294;
	cvt.u32.u64 	%r133, %rd148;
	rem.u32 	%r134, %r133, %r132;
	cvt.u64.u32 	%rd536, %r134;
	bra.uni 	$L__BB0_101;
$L__BB0_100:
	rem.s64 	%rd536, %rd148, %rd294;
$L__BB0_101:
	st.global.u64 	[%rd103+16], %rd536;
$L__BB0_102:
	bar.sync 	0;
	add.s32 	%r231, %r1, 1;
	setp.ne.s32 	%p42, %r34, %r1;
	@%p42 bra 	$L__BB0_2;
$L__BB0_103:
	setp.gt.s32 	%p43, %r33, -1;
	@%p43 bra 	$L__BB0_214;
	setp.eq.s32 	%p44, %r35, 0;
	mov.b64 	%rd543, 0;
	mov.u64 	%rd544, %rd294;
	@%p44 bra 	$L__BB0_110;
	cvt.s64.s32 	%rd537, %r35;
	mov.b64 	%rd540, 0;
	mov.b64 	%rd538, 1;
	mov.u64 	%rd539, %rd294;
$L__BB0_106:
	mov.u64 	%rd543, %rd538;
	mov.u64 	%rd544, %rd537;
	or.b64  	%rd402, %rd539, %rd544;
	and.b64  	%rd403, %rd402, -4294967296;
	setp.ne.s64 	%p45, %rd403, 0;
	@%p45 bra 	$L__BB0_108;
	cvt.u32.u64 	%r135, %rd544;
	cvt.u32.u64 	%r136, %rd539;
	div.u32 	%r137, %r136, %r135;
	mul.lo.s32 	%r138, %r137, %r135;
	sub.s32 	%r139, %r136, %r138;
	cvt.u64.u32 	%rd541, %r137;
	cvt.u64.u32 	%rd537, %r139;
	bra.uni 	$L__BB0_109;
$L__BB0_108:
	div.s64 	%rd541, %rd539, %rd544;
	mul.lo.s64 	%rd404, %rd541, %rd544;
	sub.s64 	%rd537, %rd539, %rd404;
$L__BB0_109:
	mul.lo.s64 	%rd405, %rd541, %rd543;
	sub.s64 	%rd538, %rd540, %rd405;
	setp.ne.s64 	%p46, %rd537, 0;
	mov.u64 	%rd539, %rd544;
	mov.u64 	%rd540, %rd543;
	@%p46 bra 	$L__BB0_106;
$L__BB0_110:
	setp.ne.s64 	%p47, %rd544, 1;
	mov.b64 	%rd545, 0;
	@%p47 bra 	$L__BB0_114;
	add.s64 	%rd166, %rd543, %rd294;
	or.b64  	%rd407, %rd166, %rd294;
	and.b64  	%rd408, %rd407, -4294967296;
	setp.ne.s64 	%p48, %rd408, 0;
	@%p48 bra 	$L__BB0_113;
	cvt.u32.u64 	%r140, %rd294;
	cvt.u32.u64 	%r141, %rd166;
	rem.u32 	%r142, %r141, %r140;
	cvt.u64.u32 	%rd545, %r142;
	bra.uni 	$L__BB0_114;
$L__BB0_113:
	rem.s64 	%rd545, %rd166, %rd294;
$L__BB0_114:
	setp.lt.s32 	%p49, %r35, 1;
	@%p49 bra 	$L__BB0_214;
	and.b32  	%r18, %r35, 15;
	setp.lt.u32 	%p50, %r35, 16;
	mov.b32 	%r240, 0;
	@%p50 bra 	$L__BB0_166;
	and.b32  	%r240, %r35, 2147483632;
	neg.s32 	%r238, %r240;
	add.s64 	%rd546, %rd1, 64;
$L__BB0_117:
	.pragma "nounroll";
	ld.global.u64 	%rd409, [%rd546+-64];
	mul.lo.s64 	%rd172, %rd409, %rd545;
	or.b64  	%rd410, %rd172, %rd294;
	and.b64  	%rd411, %rd410, -4294967296;
	setp.ne.s64 	%p51, %rd411, 0;
	@%p51 bra 	$L__BB0_119;
	cvt.u32.u64 	%r144, %rd294;
	cvt.u32.u64 	%r145, %rd172;
	rem.u32 	%r146, %r145, %r144;
	cvt.u64.u32 	%rd547, %r146;
	bra.uni 	$L__BB0_120;
$L__BB0_119:
	rem.s64 	%rd547, %rd172, %rd294;
$L__BB0_120:
	st.global.u64 	[%rd546+-64], %rd547;
	ld.global.u64 	%rd412, [%rd546+-56];
	mul.lo.s64 	%rd176, %rd412, %rd545;
	or.b64  	%rd413, %rd176, %rd294;
	and.b64  	%rd414, %rd413, -4294967296;
	setp.ne.s64 	%p52, %rd414, 0;
	@%p52 bra 	$L__BB0_122;
	cvt.u32.u64 	%r147, %rd294;
	cvt.u32.u64 	%r148, %rd176;
	rem.u32 	%r149, %r148, %r147;
	cvt.u64.u32 	%rd548, %r149;
	bra.uni 	$L__BB0_123;
$L__BB0_122:
	rem.s64 	%rd548, %rd176, %rd294;
$L__BB0_123:
	st.global.u64 	[%rd546+-56], %rd548;
	ld.global.u64 	%rd415, [%rd546+-48];
	mul.lo.s64 	%rd180, %rd415, %rd545;
	or.b64  	%rd416, %rd180, %rd294;
	and.b64  	%rd417, %rd416, -4294967296;
	setp.ne.s64 	%p53, %rd417, 0;
	@%p53 bra 	$L__BB0_125;
	cvt.u32.u64 	%r150, %rd294;
	cvt.u32.u64 	%r151, %rd180;
	rem.u32 	%r152, %r151, %r150;
	cvt.u64.u32 	%rd549, %r152;
	bra.uni 	$L__BB0_126;
$L__BB0_125:
	rem.s64 	%rd549, %rd180, %rd294;
$L__BB0_126:
	st.global.u64 	[%rd546+-48], %rd549;
	ld.global.u64 	%rd418, [%rd546+-40];
	mul.lo.s64 	%rd184, %rd418, %rd545;
	or.b64  	%rd419, %rd184, %rd294;
	and.b64  	%rd420, %rd419, -4294967296;
	setp.ne.s64 	%p54, %rd420, 0;
	@%p54 bra 	$L__BB0_128;
	cvt.u32.u64 	%r153, %rd294;
	cvt.u32.u64 	%r154, %rd184;
	rem.u32 	%r155, %r154, %r153;
	cvt.u64.u32 	%rd550, %r155;
	bra.uni 	$L__BB0_129;
$L__BB0_128:
	rem.s64 	%rd550, %rd184, %rd294;
$L__BB0_129:
	st.global.u64 	[%rd546+-40], %rd550;
	ld.global.u64 	%rd421, [%rd546+-32];
	mul.lo.s64 	%rd188, %rd421, %rd545;
	or.b64  	%rd422, %rd188, %rd294;
	and.b64  	%rd423, %rd422, -4294967296;
	setp.ne.s64 	%p55, %rd423, 0;
	@%p55 bra 	$L__BB0_131;
	cvt.u32.u64 	%r156, %rd294;
	cvt.u32.u64 	%r157, %rd188;
	rem.u32 	%r158, %r157, %r156;
	cvt.u64.u32 	%rd551, %r158;
	bra.uni 	$L__BB0_132;
$L__BB0_131:
	rem.s64 	%rd551, %rd188, %rd294;
$L__BB0_132:
	st.global.u64 	[%rd546+-32], %rd551;
	ld.global.u64 	%rd424, [%rd546+-24];
	mul.lo.s64 	%rd192, %rd424, %rd545;
	or.b64  	%rd425, %rd192, %rd294;
	and.b64  	%rd426, %rd425, -4294967296;
	setp.ne.s64 	%p56, %rd426, 0;
	@%p56 bra 	$L__BB0_134;
	cvt.u32.u64 	%r159, %rd294;
	cvt.u32.u64 	%r160, %rd192;
	rem.u32 	%r161, %r160, %r159;
	cvt.u64.u32 	%rd552, %r161;
	bra.uni 	$L__BB0_135;
$L__BB0_134:
	rem.s64 	%rd552, %rd192, %rd294;
$L__BB0_135:
	st.global.u64 	[%rd546+-24], %rd552;
	ld.global.u64 	%rd427, [%rd546+-16];
	mul.lo.s64 	%rd196, %rd427, %rd545;
	or.b64  	%rd428, %rd196, %rd294;
	and.b64  	%rd429, %rd428, -4294967296;
	setp.ne.s64 	%p57, %rd429, 0;
	@%p57 bra 	$L__BB0_137;
	cvt.u32.u64 	%r162, %rd294;
	cvt.u32.u64 	%r163, %rd196;
	rem.u32 	%r164, %r163, %r162;
	cvt.u64.u32 	%rd553, %r164;
	bra.uni 	$L__BB0_138;
$L__BB0_137:
	rem.s64 	%rd553, %rd196, %rd294;
$L__BB0_138:
	st.global.u64 	[%rd546+-16], %rd553;
	ld.global.u64 	%rd430, [%rd546+-8];
	mul.lo.s64 	%rd200, %rd430, %rd545;
	or.b64  	%rd431, %rd200, %rd294;
	and.b64  	%rd432, %rd431, -4294967296;
	setp.ne.s64 	%p58, %rd432, 0;
	@%p58 bra 	$L__BB0_140;
	cvt.u32.u64 	%r165, %rd294;
	cvt.u32.u64 	%r166, %rd200;
	rem.u32 	%r167, %r166, %r165;
	cvt.u64.u32 	%rd554, %r167;
	bra.uni 	$L__BB0_141;
$L__BB0_140:
	rem.s64 	%rd554, %rd200, %rd294;
$L__BB0_141:
	st.global.u64 	[%rd546+-8], %rd554;
	ld.global.u64 	%rd433, [%rd546];
	mul.lo.s64 	%rd204, %rd433, %rd545;
	or.b64  	%rd434, %rd204, %rd294;
	and.b64  	%rd435, %rd434, -4294967296;
	setp.ne.s64 	%p59, %rd435, 0;
	@%p59 bra 	$L__BB0_143;
	cvt.u32.u64 	%r168, %rd294;
	cvt.u32.u64 	%r169, %rd204;
	rem.u32 	%r170, %r169, %r168;
	cvt.u64.u32 	%rd555, %r170;
	bra.uni 	$L__BB0_144;
$L__BB0_143:
	rem.s64 	%rd555, %rd204, %rd294;
$L__BB0_144:
	st.global.u64 	[%rd546], %rd555;
	ld.global.u64 	%rd436, [%rd546+8];
	mul.lo.s64 	%rd208, %rd436, %rd545;
	or.b64  	%rd437, %rd208, %rd294;
	and.b64  	%rd438, %rd437, -4294967296;
	setp.ne.s64 	%p60, %rd438, 0;
	@%p60 bra 	$L__BB0_146;
	cvt.u32.u64 	%r171, %rd294;
	cvt.u32.u64 	%r172, %rd208;
	rem.u32 	%r173, %r172, %r171;
	cvt.u64.u32 	%rd556, %r173;
	bra.uni 	$L__BB0_147;
$L__BB0_146:
	rem.s64 	%rd556, %rd208, %rd294;
$L__BB0_147:
	st.global.u64 	[%rd546+8], %rd556;
	ld.global.u64 	%rd439, [%rd546+16];
	mul.lo.s64 	%rd212, %rd439, %rd545;
	or.b64  	%rd440, %rd212, %rd294;
	and.b64  	%rd441, %rd440, -4294967296;
	setp.ne.s64 	%p61, %rd441, 0;
	@%p61 bra 	$L__BB0_149;
	cvt.u32.u64 	%r174, %rd294;
	cvt.u32.u64 	%r175, %rd212;
	rem.u32 	%r176, %r175, %r174;
	cvt.u64.u32 	%rd557, %r176;
	bra.uni 	$L__BB0_150;
$L__BB0_149:
	rem.s64 	%rd557, %rd212, %rd294;
$L__BB0_150:
	st.global.u64 	[%rd546+16], %rd557;
	ld.global.u64 	%rd442, [%rd546+24];
	mul.lo.s64 	%rd216, %rd442, %rd545;
	or.b64  	%rd443, %rd216, %rd294;
	and.b64  	%rd444, %rd443, -4294967296;
	setp.ne.s64 	%p62, %rd444, 0;
	@%p62 bra 	$L__BB0_152;
	cvt.u32.u64 	%r177, %rd294;
	cvt.u32.u64 	%r178, %rd216;
	rem.u32 	%r179, %r178, %r177;
	cvt.u64.u32 	%rd558, %r179;
	bra.uni 	$L__BB0_153;
$L__BB0_152:
	rem.s64 	%rd558, %rd216, %rd294;
$L__BB0_153:
	st.global.u64 	[%rd546+24], %rd558;
	ld.global.u64 	%rd445, [%rd546+32];
	mul.lo.s64 	%rd220, %rd445, %rd545;
	or.b64  	%rd446, %rd220, %rd294;
	and.b64  	%rd447, %rd446, -4294967296;
	setp.ne.s64 	%p63, %rd447, 0;
	@%p63 bra 	$L__BB0_155;
	cvt.u32.u64 	%r180, %rd294;
	cvt.u32.u64 	%r181, %rd220;
	rem.u32 	%r182, %r181, %r180;
	cvt.u64.u32 	%rd559, %r182;
	bra.uni 	$L__BB0_156;
$L__BB0_155:
	rem.s64 	%rd559, %rd220, %rd294;
$L__BB0_156:
	st.global.u64 	[%rd546+32], %rd559;
	ld.global.u64 	%rd448, [%rd546+40];
	mul.lo.s64 	%rd224, %rd448, %rd545;
	or.b64  	%rd449, %rd224, %rd294;
	and.b64  	%rd450, %rd449, -4294967296;
	setp.ne.s64 	%p64, %rd450, 0;
	@%p64 bra 	$L__BB0_158;
	cvt.u32.u64 	%r183, %rd294;
	cvt.u32.u64 	%r184, %rd224;
	rem.u32 	%r185, %r184, %r183;
	cvt.u64.u32 	%rd560, %r185;
	bra.uni 	$L__BB0_159;
$L__BB0_158:
	rem.s64 	%rd560, %rd224, %rd294;
$L__BB0_159:
	st.global.u64 	[%rd546+40], %rd560;
	ld.global.u64 	%rd451, [%rd546+48];
	mul.lo.s64 	%rd228, %rd451, %rd545;
	or.b64  	%rd452, %rd228, %rd294;
	and.b64  	%rd453, %rd452, -4294967296;
	setp.ne.s64 	%p65, %rd453, 0;
	@%p65 bra 	$L__BB0_161;
	cvt.u32.u64 	%r186, %rd294;
	cvt.u32.u64 	%r187, %rd228;
	rem.u32 	%r188, %r187, %r186;
	cvt.u64.u32 	%rd561, %r188;
	bra.uni 	$L__BB0_162;
$L__BB0_161:
	rem.s64 	%rd561, %rd228, %rd294;
$L__BB0_162:
	st.global.u64 	[%rd546+48], %rd561;
	ld.global.u64 	%rd454, [%rd546+56];
	mul.lo.s64 	%rd232, %rd454, %rd545;
	or.b64  	%rd455, %rd232, %rd294;
	and.b64  	%rd456, %rd455, -4294967296;
	setp.ne.s64 	%p66, %rd456, 0;
	@%p66 bra 	$L__BB0_164;
	cvt.u32.u64 	%r189, %rd294;
	cvt.u32.u64 	%r190, %rd232;
	rem.u32 	%r191, %r190, %r189;
	cvt.u64.u32 	%rd562, %r191;
	bra.uni 	$L__BB0_165;
$L__BB0_164:
	rem.s64 	%rd562, %rd232, %rd294;
$L__BB0_165:
	st.global.u64 	[%rd546+56], %rd562;
	add.s32 	%r238, %r238, 16;
	add.s64 	%rd546, %rd546, 128;
	setp.ne.s32 	%p67, %r238, 0;
	@%p67 bra 	$L__BB0_117;
$L__BB0_166:
	setp.eq.s32 	%p68, %r18, 0;
	@%p68 bra 	$L__BB0_214;
	and.b32  	%r24, %r35, 7;
	setp.lt.u32 	%p69, %r18, 8;
	@%p69 bra 	$L__BB0_193;
	mul.wide.u32 	%rd457, %r240, 8;
	add.s64 	%rd237, %rd1, %rd457;
	ld.global.u64 	%rd458, [%rd237];
	mul.lo.s64 	%rd238, %rd458, %rd545;
	or.b64  	%rd459, %rd238, %rd294;
	and.b64  	%rd460, %rd459, -4294967296;
	setp.ne.s64 	%p70, %rd460, 0;
	@%p70 bra 	$L__BB0_170;
	cvt.u32.u64 	%r192, %rd294;
	cvt.u32.u64 	%r193, %rd238;
	rem.u32 	%r194, %r193, %r192;
	cvt.u64.u32 	%rd563, %r194;
	bra.uni 	$L__BB0_171;
$L__BB0_170:
	rem.s64 	%rd563, %rd238, %rd294;
$L__BB0_171:
	st.global.u64 	[%rd237], %rd563;
	ld.global.u64 	%rd461, [%rd237+8];
	mul.lo.s64 	%rd242, %rd461, %rd545;
	or.b64  	%rd462, %rd242, %rd294;
	and.b64  	%rd463, %rd462, -4294967296;
	setp.ne.s64 	%p71, %rd463, 0;
	@%p71 bra 	$L__BB0_173;
	cvt.u32.u64 	%r195, %rd294;
	cvt.u32.u64 	%r196, %rd242;
	rem.u32 	%r197, %r196, %r195;
	cvt.u64.u32 	%rd564, %r197;
	bra.uni 	$L__BB0_174;
$L__BB0_173:
	rem.s64 	%rd564, %rd242, %rd294;
$L__BB0_174:
	st.global.u64 	[%rd237+8], %rd564;
	ld.global.u64 	%rd464, [%rd237+16];
	mul.lo.s64 	%rd246, %rd464, %rd545;
	or.b64  	%rd465, %rd246, %rd294;
	and.b64  	%rd466, %rd465, -4294967296;
	setp.ne.s64 	%p72, %rd466, 0;
	@%p72 bra 	$L__BB0_176;
	cvt.u32.u64 	%r198, %rd294;
	cvt.u32.u64 	%r199, %rd246;
	rem.u32 	%r200, %r199, %r198;
	cvt.u64.u32 	%rd565, %r200;
	bra.uni 	$L__BB0_177;
$L__BB0_176:
	rem.s64 	%rd565, %rd246, %rd294;
$L__BB0_177:
	st.global.u64 	[%rd237+16], %rd565;
	ld.global.u64 	%rd467, [%rd237+24];
	mul.lo.s64 	%rd250, %rd467, %rd545;
	or.b64  	%rd468, %rd250, %rd294;
	and.b64  	%rd469, %rd468, -4294967296;
	setp.ne.s64 	%p73, %rd469, 0;
	@%p73 bra 	$L__BB0_179;
	cvt.u32.u64 	%r201, %rd294;
	cvt.u32.u64 	%r202, %rd250;
	rem.u32 	%r203, %r202, %r201;
	cvt.u64.u32 	%rd566, %r203;
	bra.uni 	$L__BB0_180;
$L__BB0_179:
	rem.s64 	%rd566, %rd250, %rd294;
$L__BB0_180:
	st.global.u64 	[%rd237+24], %rd566;
	ld.global.u64 	%rd470, [%rd237+32];
	mul.lo.s64 	%rd254, %rd470, %rd545;
	or.b64  	%rd471, %rd254, %rd294;
	and.b64  	%rd472, %rd471, -4294967296;
	setp.ne.s64 	%p74, %rd472, 0;
	@%p74 bra 	$L__BB0_182;
	cvt.u32.u64 	%r204, %rd294;
	cvt.u32.u64 	%r205, %rd254;
	rem.u32 	%r206, %r205, %r204;
	cvt.u64.u32 	%rd567, %r206;
	bra.uni 	$L__BB0_183;
$L__BB0_182:
	rem.s64 	%rd567, %rd254, %rd294;
$L__BB0_183:
	st.global.u64 	[%rd237+32], %rd567;
	ld.global.u64 	%rd473, [%rd237+40];
	mul.lo.s64 	%rd258, %rd473, %rd545;
	or.b64  	%rd474, %rd258, %rd294;
	and.b64  	%rd475, %rd474, -4294967296;
	setp.ne.s64 	%p75, %rd475, 0;
	@%p75 bra 	$L__BB0_185;
	cvt.u32.u64 	%r207, %rd294;
	cvt.u32.u64 	%r208, %rd258;
	rem.u32 	%r209, %r208, %r207;
	cvt.u64.u32 	%rd568, %r209;
	bra.uni 	$L__BB0_186;
$L__BB0_185:
	rem.s64 	%rd568, %rd258, %rd294;
$L__BB0_186:
	st.global.u64 	[%rd237+40], %rd568;
	ld.global.u64 	%rd476, [%rd237+48];
	mul.lo.s64 	%rd262, %rd476, %rd545;
	or.b64  	%rd477, %rd262, %rd294;
	and.b64  	%rd478, %rd477, -4294967296;
	setp.ne.s64 	%p76, %rd478, 0;
	@%p76 bra 	$L__BB0_188;
	cvt.u32.u64 	%r210, %rd294;
	cvt.u32.u64 	%r211, %rd262;
	rem.u32 	%r212, %r211, %r210;
	cvt.u64.u32 	%rd569, %r212;
	bra.uni 	$L__BB0_189;
$L__BB0_188:
	rem.s64 	%rd569, %rd262, %rd294;
$L__BB0_189:
	st.global.u64 	[%rd237+48], %rd569;
	ld.global.u64 	%rd479, [%rd237+56];
	mul.lo.s64 	%rd266, %rd479, %rd545;
	or.b64  	%rd480, %rd266, %rd294;
	and.b64  	%rd481, %rd480, -4294967296;
	setp.ne.s64 	%p77, %rd481, 0;
	@%p77 bra 	$L__BB0_191;
	cvt.u32.u64 	%r213, %rd294;
	cvt.u32.u64 	%r214, %rd266;
	rem.u32 	%r215, %r214, %r213;
	cvt.u64.u32 	%rd570, %r215;
	bra.uni 	$L__BB0_192;
$L__BB0_191:
	rem.s64 	%rd570, %rd266, %rd294;
$L__BB0_192:
	st.global.u64 	[%rd237+56], %rd570;
	add.s32 	%r240, %r240, 8;
$L__BB0_193:
	setp.eq.s32 	%p78, %r24, 0;
	@%p78 bra 	$L__BB0_214;
	and.b32  	%r27, %r35, 3;
	setp.lt.u32 	%p79, %r24, 4;
	@%p79 bra 	$L__BB0_208;
	mul.wide.u32 	%rd482, %r240, 8;
	add.s64 	%rd270, %rd1, %rd482;
	ld.global.u64 	%rd483, [%rd270];
	mul.lo.s64 	%rd271, %rd483, %rd545;
	or.b64  	%rd484, %rd271, %rd294;
	and.b64  	%rd485, %rd484, -4294967296;
	setp.ne.s64 	%p80, %rd485, 0;
	@%p80 bra 	$L__BB0_197;
	cvt.u32.u64 	%r216, %rd294;
	cvt.u32.u64 	%r217, %rd271;
	rem.u32 	%r218, %r217, %r216;
	cvt.u64.u32 	%rd571, %r218;
	bra.uni 	$L__BB0_198;
$L__BB0_197:
	rem.s64 	%rd571, %rd271, %rd294;
$L__BB0_198:
	st.global.u64 	[%rd270], %rd571;
	ld.global.u64 	%rd486, [%rd270+8];
	mul.lo.s64 	%rd275, %rd486, %rd545;
	or.b64  	%rd487, %rd275, %rd294;
	and.b64  	%rd488, %rd487, -4294967296;
	setp.ne.s64 	%p81, %rd488, 0;
	@%p81 bra 	$L__BB0_200;
	cvt.u32.u64 	%r219, %rd294;
	cvt.u32.u64 	%r220, %rd275;
	rem.u32 	%r221, %r220, %r219;
	cvt.u64.u32 	%rd572, %r221;
	bra.uni 	$L__BB0_201;
$L__BB0_200:
	rem.s64 	%rd572, %rd275, %rd294;
$L__BB0_201:
	st.global.u64 	[%rd270+8], %rd572;
	ld.global.u64 	%rd489, [%rd270+16];
	mul.lo.s64 	%rd279, %rd489, %rd545;
	or.b64  	%rd490, %rd279, %rd294;
	and.b64  	%rd491, %rd490, -4294967296;
	setp.ne.s64 	%p82, %rd491, 0;
	@%p82 bra 	$L__BB0_203;
	cvt.u32.u64 	%r222, %rd294;
	cvt.u32.u64 	%r223, %rd279;
	rem.u32 	%r224, %r223, %r222;
	cvt.u64.u32 	%rd573, %r224;
	bra.uni 	$L__BB0_204;
$L__BB0_203:
	rem.s64 	%rd573, %rd279, %rd294;
$L__BB0_204:
	st.global.u64 	[%rd270+16], %rd573;
	ld.global.u64 	%rd492, [%rd270+24];
	mul.lo.s64 	%rd283, %rd492, %rd545;
	or.b64  	%rd493, %rd283, %rd294;
	and.b64  	%rd494, %rd493, -4294967296;
	setp.ne.s64 	%p83, %rd494, 0;
	@%p83 bra 	$L__BB0_206;
	cvt.u32.u64 	%r225, %rd294;
	cvt.u32.u64 	%r226, %rd283;
	rem.u32 	%r227, %r226, %r225;
	cvt.u64.u32 	%rd574, %r227;
	bra.uni 	$L__BB0_207;
$L__BB0_206:
	rem.s64 	%rd574, %rd283, %rd294;
$L__BB0_207:
	st.global.u64 	[%rd270+24], %rd574;
	add.s32 	%r240, %r240, 4;
$L__BB0_208:
	setp.eq.s32 	%p84, %r27, 0;
	@%p84 bra 	$L__BB0_214;
	mul.wide.u32 	%rd495, %r240, 8;
	add.s64 	%rd575, %rd1, %rd495;
	neg.s32 	%r242, %r27;
	cvt.u32.u64 	%r228, %rd294;
$L__BB0_210:
	.pragma "nounroll";
	ld.global.u64 	%rd496, [%rd575];
	mul.lo.s64 	%rd289, %rd496, %rd545;
	or.b64  	%rd497, %rd289, %rd294;
	and.b64  	%rd498, %rd497, -4294967296;
	setp.ne.s64 	%p85, %rd498, 0;
	@%p85 bra 	$L__BB0_212;
	cvt.u32.u64 	%r229, %rd289;
	rem.u32 	%r230, %r229, %r228;
	cvt.u64.u32 	%rd576, %r230;
	bra.uni 	$L__BB0_213;
$L__BB0_212:
	rem.s64 	%rd576, %rd289, %rd294;
$L__BB0_213:
	st.global.u64 	[%rd575], %rd576;
	add.s64 	%rd575, %rd575, 8;
	add.s32 	%r242, %r242, 1;
	setp.ne.s32 	%p86, %r242, 0;
	@%p86 bra 	$L__BB0_210;
$L__BB0_214:
	ret;

}


// ===== COMPILED SASS (sm_100) =====

	.target	sm_100

	.elftype	@"ET_EXEC"


//--------------------- .note.nv.tkinfo           --------------------------
	.section	.note.nv.tkinfo,"",@"SHT_NOTE"
	.sectionflags	@"SHF_NOTE_NV_TKINFO"
	.tkinfo
        /*0018*/ 	.word	0x00000002
        /*0030*/ 	.string	""
        /*0030*/ 	.string	"ptxas"
        /*0030*/ 	.string	"Cuda compilation tools, release 13.0, V13.0.88"
        /*0030*/ 	.string	"Build cuda_13.0.r13.0/compiler.36424714_0"
        /*0030*/ 	.string	"-arch sm_100 -m 64 "



//--------------------- .note.nv.cuinfo           --------------------------
	.section	.note.nv.cuinfo,"",@"SHT_NOTE"
	.sectionflags	@"SHF_NOTE_NV_CUINFO"
        /*0018*/ 	.short	0x0002
        /*001a*/ 	.short	0x0064
        /*001c*/ 	.short	0x0082
	.zero		2


//--------------------- .nv.info                  --------------------------
	.section	.nv.info,"",@"SHT_CUDA_INFO"
	.align	4


	//----- nvinfo : EIATTR_REGCOUNT
	.align		4
        /*0000*/ 	.byte	0x04, 0x2f
        /*0002*/ 	.short	(.L_1 - .L_0)
	.align		4
.L_0:
        /*0004*/ 	.word	index@(_Z10fft_kernelPxixiS_i)
        /*0008*/ 	.word	0x00000020


	//----- nvinfo : EIATTR_FRAME_SIZE
	.align		4
.L_1:
        /*000c*/ 	.byte	0x04, 0x11
        /*000e*/ 	.short	(.L_3 - .L_2)
	.align		4
.L_2:
        /*0010*/ 	.word	index@($__internal_1_$__cuda_sm20_rem_s64)
        /*0014*/ 	.word	0x00000000


	//----- nvinfo : EIATTR_FRAME_SIZE
	.align		4
.L_3:
        /*0018*/ 	.byte	0x04, 0x11
        /*001a*/ 	.short	(.L_5 - .L_4)
	.align		4
.L_4:
        /*001c*/ 	.word	index@($__internal_0_$__cuda_sm20_div_s64)
        /*0020*/ 	.word	0x00000000


	//----- nvinfo : EIATTR_FRAME_SIZE
	.align		4
.L_5:
        /*0024*/ 	.byte	0x04, 0x11
        /*0026*/ 	.short	(.L_7 - .L_6)
	.align		4
.L_6:
        /*0028*/ 	.word	index@(_Z10fft_kernelPxixiS_i)
        /*002c*/ 	.word	0x00000000


	//----- nvinfo : EIATTR_MIN_STACK_SIZE
	.align		4
.L_7:
        /*0030*/ 	.byte	0x04, 0x12
        /*0032*/ 	.short	(.L_9 - .L_8)
	.align		4
.L_8:
        /*0034*/ 	.word	index@(_Z10fft_kernelPxixiS_i)
        /*0038*/ 	.word	0x00000000
.L_9:


//--------------------- .nv.compat                --------------------------
	.section	.nv.compat,"",@"SHT_CUDA_COMPAT_INFO"
	.align	4
        /*0000*/ 	.byte	0x02, 0x09, 0x00, 0x00, 0x02, 0x02, 0x01, 0x00, 0x02, 0x05, 0x05, 0x00, 0x03, 0x07, 0x01, 0x01
        /*0010*/ 	.byte	0x02, 0x03, 0x00, 0x00, 0x02, 0x06, 0x01, 0x00, 0x04, 0x0b, 0x08, 0x00, 0x09, 0x00, 0x00, 0x00
        /*0020*/ 	.byte	0x00, 0x00, 0x00, 0x00


//--------------------- .nv.info._Z10fft_kernelPxixiS_i --------------------------
	.section	.nv.info._Z10fft_kernelPxixiS_i,"",@"SHT_CUDA_INFO"
	.sectionflags	@""
	.align	4


	//----- nvinfo : EIATTR_CUDA_API_VERSION
	.align		4
        /*0000*/ 	.byte	0x04, 0x37
        /*0002*/ 	.short	(.L_11 - .L_10)
.L_10:
        /*0004*/ 	.word	0x00000082


	//----- nvinfo : EIATTR_KPARAM_INFO
	.align		4
.L_11:
        /*0008*/ 	.byte	0x04, 0x17
        /*000a*/ 	.short	(.L_13 - .L_12)
.L_12:
        /*000c*/ 	.word	0x00000000
        /*0010*/ 	.short	0x0005
        /*0012*/ 	.short	0x0028
        /*0014*/ 	.byte	0x00, 0xf0, 0x11, 0x00


	//----- nvinfo : EIATTR_KPARAM_INFO
	.align		4
.L_13:
        /*0018*/ 	.byte	0x04, 0x17
        /*001a*/ 	.short	(.L_15 - .L_14)
.L_14:
        /*001c*/ 	.word	0x00000000
        /*0020*/ 	.short	0x0004
        /*0022*/ 	.short	0x0020
        /*0024*/ 	.byte	0x00, 0xf5, 0x21, 0x00


	//----- nvinfo : EIATTR_KPARAM_INFO
	.align		4
.L_15:
        /*0028*/ 	.byte	0x04, 0x17
        /*002a*/ 	.short	(.L_17 - .L_16)
.L_16:
        /*002c*/ 	.word	0x00000000
        /*0030*/ 	.short	0x0003
        /*0032*/ 	.short	0x0018
        /*0034*/ 	.byte	0x00, 0xf0, 0x11, 0x00


	//----- nvinfo : EIATTR_KPARAM_INFO
	.align		4
.L_17:
        /*0038*/ 	.byte	0x04, 0x17
        /*003a*/ 	.short	(.L_19 - .L_18)
.L_18:
        /*003c*/ 	.word	0x00000000
        /*0040*/ 	.short	0x0002
        /*0042*/ 	.short	0x0010
        /*0044*/ 	.byte	0x00, 0xf0, 0x21, 0x00


	//----- nvinfo : EIATTR_KPARAM_INFO
	.align		4
.L_19:
        /*0048*/ 	.byte	0x04, 0x17
        /*004a*/ 	.short	(.L_21 - .L_20)
.L_20:
        /*004c*/ 	.word	0x00000000
        /*0050*/ 	.short	0x0001
        /*0052*/ 	.short	0x0008
        /*0054*/ 	.byte	0x00, 0xf0, 0x11, 0x00


	//----- nvinfo : EIATTR_KPARAM_INFO
	.align		4
.L_21:
        /*0058*/ 	.byte	0x04, 0x17
        /*005a*/ 	.short	(.L_23 - .L_22)
.L_22:
        /*005c*/ 	.word	0x00000000
        /*0060*/ 	.short	0x0000
        /*0062*/ 	.short	0x0000
        /*0064*/ 	.byte	0x00, 0xf5, 0x21, 0x00


	//----- nvinfo : EIATTR_SPARSE_MMA_MASK
	.align		4
.L_23:
        /*0068*/ 	.byte	0x03, 0x50
        /*006a*/ 	.short	0x0000


	//----- nvinfo : EIATTR_MAXREG_COUNT
	.align		4
        /*006c*/ 	.byte	0x03, 0x1b
        /*006e*/ 	.short	0x00ff


	//----- nvinfo : EIATTR_NUM_BARRIERS
	.align		4
        /*0070*/ 	.byte	0x02, 0x4c
        /*0072*/ 	.byte	0x01
	.zero		1


	//----- nvinfo : EIATTR_MERCURY_ISA_VERSION
	.align		4
        /*0074*/ 	.byte	0x03, 0x5f
        /*0076*/ 	.short	0x0101


	//----- nvinfo : EIATTR_VRC_CTA_INIT_COUNT
	.align		4
        /*0078*/ 	.byte	0x02, 0x4a
	.zero		1
	.zero		1


	//----- nvinfo : EIATTR_EXIT_INSTR_OFFSETS
	.align		4
        /*007c*/ 	.byte	0x04, 0x1c
        /*007e*/ 	.short	(.L_25 - .L_24)


	//   ....[0]....
.L_24:
        /*0080*/ 	.word	0x000007b0


	//   ....[1]....
        /*0084*/ 	.word	0x00004550


	//   ....[2]....
        /*0088*/ 	.word	0x00004be0


	//   ....[3]....
        /*008c*/ 	.word	0x00007030


	//   ....[4]....
        /*0090*/ 	.word	0x000082b0


	//   ....[5]....
        /*0094*/ 	.word	0x00008c30


	//   ....[6]....
        /*0098*/ 	.word	0x00008f30


	//----- nvinfo : EIATTR_CRS_STACK_SIZE
	.align		4
.L_25:
        /*009c*/ 	.byte	0x04, 0x1e
        /*009e*/ 	.short	(.L_27 - .L_26)
.L_26:
        /*00a0*/ 	.word	0x00000000


	//----- nvinfo : EIATTR_CBANK_PARAM_SIZE
	.align		4
.L_27:
        /*00a4*/ 	.byte	0x03, 0x19
        /*00a6*/ 	.short	0x002c


	//----- nvinfo : EIATTR_PARAM_CBANK
	.align		4
        /*00a8*/ 	.byte	0x04, 0x0a
        /*00aa*/ 	.short	(.L_29 - .L_28)
	.align		4
.L_28:
        /*00ac*/ 	.word	index@(.nv.constant0._Z10fft_kernelPxixiS_i)
        /*00b0*/ 	.short	0x0380
        /*00b2*/ 	.short	0x002c


	//----- nvinfo : EIATTR_SW_WAR
	.align		4
.L_29:
        /*00b4*/ 	.byte	0x04, 0x36
        /*00b6*/ 	.short	(.L_31 - .L_30)
.L_30:
        /*00b8*/ 	.word	0x00000008
.L_31:


//--------------------- .nv.callgraph             --------------------------
	.section	.nv.callgraph,"",@"SHT_CUDA_CALLGRAPH"
	.align	4
	.sectionentsize	8
	.align		4
        /*0000*/ 	.word	0x00000000
	.align		4
        /*0004*/ 	.word	0xffffffff
	.align		4
        /*0008*/ 	.word	0x00000000
	.align		4
        /*000c*/ 	.word	0xfffffffe
	.align		4
        /*0010*/ 	.word	0x00000000
	.align		4
        /*0014*/ 	.word	0xfffffffd
	.align		4
        /*0018*/ 	.word	0x00000000
	.align		4
        /*001c*/ 	.word	0xfffffffc


//--------------------- .text._Z10fft_kernelPxixiS_i --------------------------
	.section	.text._Z10fft_kernelPxixiS_i,"ax",@progbits
	.align	128
        .global         _Z10fft_kernelPxixiS_i
        .type           _Z10fft_kernelPxixiS_i,@function
        .size           _Z10fft_kernelPxixiS_i,(.L_x_192 - _Z10fft_kernelPxixiS_i)
        .other          _Z10fft_kernelPxixiS_i,@"STO_CUDA_ENTRY STV_DEFAULT"
_Z10fft_kernelPxixiS_i:
.text._Z10fft_kernelPxixiS_i:
[----:B------:R-:W-:Y:S01]  /*0000*/  LDC R1, c[0x0][0x37c] ;  /* 0x0000df00ff017b82 */ /* 0x000fe20000000800 */
[----:B------:R-:W0:Y:S01]  /*0010*/  LDCU UR4, c[0x0][0x398] ;  /* 0x00007300ff0477ac */ /* 0x000e220008000800 */
[----:B------:R-:W1:Y:S01]  /*0020*/  LDCU.64 UR10, c[0x0][0x358] ;  /* 0x00006b00ff0a77ac */ /* 0x000e620008000a00 */
[----:B------:R-:W2:Y:S01]  /*0030*/  LDCU.64 UR12, c[0x0][0x390] ;  /* 0x00007200ff0c77ac */ /* 0x000ea20008000a00 */
[----:B0-----:R-:W-:-:S09]  /*0040*/  UISETP.GE.AND UP0, UPT, UR4, 0x1, UPT ;  /* 0x000000010400788c */ /* 0x001fd2000bf06270 */
[----:B-12---:R-:W-:Y:S05]  /*0050*/  BRA.U !UP0, `(.L_x_0) ;  /* 0x0000004508347547 */ /* 0x006fea000b800000 */
[----:B------:R-:W0:Y:S01]  /*0060*/  S2R R3, SR_TID.X ;  /* 0x0000000000037919 */ /* 0x000e220000002100 */
[----:B------:R-:W0:Y:S01]  /*0070*/  S2UR UR4, SR_CTAID.X ;  /* 0x00000000000479c3 */ /* 0x000e220000002500 */
[----:B------:R-:W-:-:S07]  /*0080*/  UMOV UR5, 0x1 ;  /* 0x0000000100057882 */ /* 0x000fce0000000000 */
[----:B------:R-:W0:Y:S02]  /*0090*/  LDC R0, c[0x0][0x360] ;  /* 0x0000d800ff007b82 */ /* 0x000e240000000800 */
[----:B0-----:R-:W-:-:S07]  /*00a0*/  IMAD R0, R0, UR4, R3 ;  /* 0x0000000400007c24 */ /* 0x001fce000f8e0203 */
.L_x_91:
[----:B0-----:R-:W0:Y:S01]  /*00b0*/  LDC R2, c[0x0][0x398] ;  /* 0x0000e600ff027b82 */ /* 0x001e220000000800 */
[----:B------:R-:W1:Y:S07]  /*00c0*/  LDCU UR4, c[0x0][0x388] ;  /* 0x00007100ff0477ac */ /* 0x000e6e0008000800 */
[----:B-----5:R-:W2:Y:S01]  /*00d0*/  LDC.64 R10, c[0x0][0x3a0] ;  /* 0x0000e800ff0a7b82 */ /* 0x020ea20000000a00 */
[----:B0-----:R-:W-:-:S04]  /*00e0*/  VIADD R3, R2, -UR5 ;  /* 0x8000000502037c36 */ /* 0x001fc80008000000 */
[----:B--2---:R-:W-:-:S06]  /*00f0*/  IMAD.WIDE R10, R3, 0x8, R10 ;  /* 0x00000008030a7825 */ /* 0x004fcc00078e020a */
[----:B------:R-:W5:Y:S01]  /*0100*/  LDG.E.64 R10, desc[UR10][R10.64] ;  /* 0x0000000a0a0a7981 */ /* 0x000f62000c1e1b00 */
[----:B-1----:R-:W-:Y:S01]  /*0110*/  UISETP.NE.AND UP0, UPT, UR4, -0x1, UPT ;  /* 0xffffffff0400788c */ /* 0x002fe2000bf05270 */
[----:B------:R-:W-:Y:S02]  /*0120*/  UMOV UR8, UR5 ;  /* 0x0000000500087c82 */ /* 0x000fe40008000000 */
[----:B------:R-:W-:Y:S02]  /*0130*/  ISETP.NE.AND P1, PT, R2, UR8, PT ;  /* 0x0000000802007c0c */ /* 0x000fe4000bf25270 */
[----:B------:R-:W-:Y:S01]  /*0140*/  SHF.L.U32 R2, R0, UR5, RZ ;  /* 0x0000000500027c19 */ /* 0x000fe200080006ff */
[----:B------:R-:W-:-:S03]  /*0150*/  UIADD3 UR5, UPT, UPT, UR5, 0x1, URZ ;  /* 0x0000000105057890 */ /* 0x000fc6000fffe0ff */
[----:B------:R-:W-:Y:S09]  /*0160*/  BRA.U UP0, `(.L_x_1) ;  /* 0x0000000500887547 */ /* 0x000ff2000b800000 */
[----:B------:R-:W0:Y:S01]  /*0170*/  LDC R3, c[0x0][0x390] ;  /* 0x0000e400ff037b82 */ /* 0x000e220000000800 */
[----:B-----5:R-:W-:Y:S02]  /*0180*/  ISETP.NE.U32.AND P0, PT, R10, RZ, PT ;  /* 0x000000ff0a00720c */ /* 0x020fe40003f05070 */
[----:B------:R-:W-:Y:S02]  /*0190*/  CS2R R4, SRZ ;  /* 0x0000000000047805 */ /* 0x000fe4000001ff00 */
[----:B------:R-:W-:-:S03]  /*01a0*/  ISETP.NE.AND.EX P0, PT, R11, RZ, PT, P0 ;  /* 0x000000ff0b00720c */ /* 0x000fc60003f05300 */
[----:B------:R-:W1:Y:S10]  /*01b0*/  LDC R23, c[0x0][0x394] ;  /* 0x0000e500ff177b82 */ /* 0x000e740000000800 */
[----:B------:R-:W-:Y:S05]  /*01c0*/  @!P0 BRA `(.L_x_2) ;  /* 0x0000000000ec8947 */ /* 0x000fea0003800000 */
[----:B------:R-:W-:Y:S02]  /*01d0*/  HFMA2 R7, -RZ, RZ, 0, 0 ;  /* 0x00000000ff077431 */ /* 0x000fe400000001ff */
[----:B------:R-:W-:-:S07]  /*01e0*/  IMAD.MOV.U32 R6, RZ, RZ, 0x1 ;  /* 0x00000001ff067424 */ /* 0x000fce00078e00ff */
.L_x_5:
[----:B-1----:R-:W-:Y:S01]  /*01f0*/  LOP3.LUT R8, R23, R11, RZ, 0xfc, !PT ;  /* 0x0000000b17087212 */ /* 0x002fe200078efcff */
[----:B------:R-:W-:Y:S01]  /*0200*/  IMAD.MOV.U32 R9, RZ, RZ, R11 ;  /* 0x000000ffff097224 */ /* 0x000fe200078e000b */
[----:B------:R-:W-:Y:S01]  /*0210*/  MOV R12, R6 ;  /* 0x00000006000c7202 */ /* 0x000fe20000000f00 */
[----:B------:R-:W-:Y:S01]  /*0220*/  IMAD.MOV.U32 R13, RZ, RZ, R7 ;  /* 0x000000ffff0d7224 */ /* 0x000fe200078e0007 */
[----:B------:R-:W-:Y:S01]  /*0230*/  ISETP.NE.U32.AND P0, PT, R8, RZ, PT ;  /* 0x000000ff0800720c */ /* 0x000fe20003f05070 */
[----:B------:R-:W-:-:S12]  /*0240*/  IMAD.MOV.U32 R8, RZ, RZ, R10 ;  /* 0x000000ffff087224 */ /* 0x000fd800078e000a */
[----:B------:R-:W-:Y:S05]  /*0250*/  @P0 BRA `(.L_x_3) ;  /* 0x00000000005c0947 */ /* 0x000fea0003800000 */
[----:B------:R-:W1:Y:S01]  /*0260*/  I2F.U32.RP R11, R10 ;  /* 0x0000000a000b7306 */ /* 0x000e620000209000 */
[----:B------:R-:W-:Y:S01]  /*0270*/  ISETP.NE.U32.AND P3, PT, R10, RZ, PT ;  /* 0x000000ff0a00720c */ /* 0x000fe20003f65070 */
[----:B------:R-:W-:-:S06]  /*0280*/  IMAD.MOV.U32 R21, RZ, RZ, RZ ;  /* 0x000000ffff157224 */ /* 0x000fcc00078e00ff */
[----:B-1----:R-:W1:Y:S02]  /*0290*/  MUFU.RCP R11, R11 ;  /* 0x0000000b000b7308 */ /* 0x002e640000001000 */
[----:B-1----:R-:W-:-:S06]  /*02a0*/  VIADD R14, R11, 0xffffffe ;  /* 0x0ffffffe0b0e7836 */ /* 0x002fcc0000000000 */
[----:B------:R1:W2:Y:S02]  /*02b0*/  F2I.FTZ.U32.TRUNC.NTZ R15, R14 ;  /* 0x0000000e000f7305 */ /* 0x0002a4000021f000 */
[----:B-1----:R-:W-:Y:S01]  /*02c0*/  IMAD.MOV.U32 R14, RZ, RZ, RZ ;  /* 0x000000ffff0e7224 */ /* 0x002fe200078e00ff */
[----:B--2---:R-:W-:-:S05]  /*02d0*/  IADD3 R17, PT, PT, RZ, -R15, RZ ;  /* 0x8000000fff117210 */ /* 0x004fca0007ffe0ff */
[----:B------:R-:W-:-:S04]  /*02e0*/  IMAD R17, R17, R10, RZ ;  /* 0x0000000a11117224 */ /* 0x000fc800078e02ff */
[----:B------:R-:W-:-:S06]  /*02f0*/  IMAD.HI.U32 R16, R15, R17, R14 ;  /* 0x000000110f107227 */ /* 0x000fcc00078e000e */
[----:B0-----:R-:W-:-:S04]  /*0300*/  IMAD.HI.U32 R20, R16, R3, RZ ;  /* 0x0000000310147227 */ /* 0x001fc800078e00ff */
[----:B------:R-:W-:-:S04]  /*0310*/  IMAD.MOV R15, RZ, RZ, -R20 ;  /* 0x000000ffff0f7224 */ /* 0x000fc800078e0a14 */
[----:B------:R-:W-:-:S05]  /*0320*/  IMAD R15, R10, R15, R3 ;  /* 0x0000000f0a0f7224 */ /* 0x000fca00078e0203 */
[----:B------:R-:W-:-:S13]  /*0330*/  ISETP.GE.U32.AND P0, PT, R15, R10, PT ;  /* 0x0000000a0f00720c */ /* 0x000fda0003f06070 */
[----:B------:R-:W-:Y:S01]  /*0340*/  @P0 IADD3 R15, PT, PT, R15, -R10, RZ ;  /* 0x8000000a0f0f0210 */ /* 0x000fe20007ffe0ff */
[----:B------:R-:W-:-:S03]  /*0350*/  @P0 VIADD R20, R20, 0x1 ;  /* 0x0000000114140836 */ /* 0x000fc60000000000 */
[----:B------:R-:W-:-:S13]  /*0360*/  ISETP.GE.U32.AND P2, PT, R15, R10, PT ;  /* 0x0000000a0f00720c */ /* 0x000fda0003f46070 */
[----:B------:R-:W-:Y:S01]  /*0370*/  @P2 VIADD R20, R20, 0x1 ;  /* 0x0000000114142836 */ /* 0x000fe20000000000 */
[----:B------:R-:W-:-:S04]  /*0380*/  @!P3 LOP3.LUT R20, RZ, R10, RZ, 0x33, !PT ;  /* 0x0000000aff14b212 */ /* 0x000fc800078e33ff */
[----:B------:R-:W-:-:S05]  /*0390*/  IADD3 R11, PT, PT, -R20, RZ, RZ ;  /* 0x000000ff140b7210 */ /* 0x000fca0007ffe1ff */
[----:B------:R-:W-:Y:S02]  /*03a0*/  IMAD R10, R10, R11, R3 ;  /* 0x0000000b0a0a7224 */ /* 0x000fe400078e0203 */
[----:B------:R-:W-:Y:S01]  /*03b0*/  IMAD.MOV.U32 R11, RZ, RZ, RZ ;  /* 0x000000ffff0b7224 */ /* 0x000fe200078e00ff */
[----:B------:R-:W-:Y:S06]  /*03c0*/  BRA `(.L_x_4) ;  /* 0x0000000000347947 */ /* 0x000fec0003800000 */
.L_x_3:
[----:B------:R-:W-:Y:S01]  /*03d0*/  MOV R18, R10 ;  /* 0x0000000a00127202 */ /* 0x000fe20000000f00 */
[----:B------:R-:W-:Y:S01]  /*03e0*/  IMAD.MOV.U32 R15, RZ, RZ, R11 ;  /* 0x000000ffff0f7224 */ /* 0x000fe200078e000b */
[----:B------:R-:W-:-:S07]  /*03f0*/  MOV R14, 0x410 ;  /* 0x00000410000e7802 */ /* 0x000fce0000000f00 */
[----:B0-----:R-:W-:Y:S05]  /*0400*/  CALL.REL.NOINC `($__internal_0_$__cuda_sm20_div_s64) ;  /* 0x0000008800cc7944 */ /* 0x001fea0003c00000 */
[----:B------:R-:W-:Y:S02]  /*0410*/  IADD3 R21, P0, PT, RZ, -R20, RZ ;  /* 0x80000014ff157210 */ /* 0x000fe40007f1e0ff */
[----:B------:R-:W-:-:S03]  /*0420*/  MOV R22, R3 ;  /* 0x0000000300167202 */ /* 0x000fc60000000f00 */
[----:B------:R-:W-:Y:S02]  /*0430*/  IMAD.X R17, RZ, RZ, ~R19, P0 ;  /* 0x000000ffff117224 */ /* 0x000fe400000e0e13 */
[----:B------:R-:W-:-:S04]  /*0440*/  IMAD.WIDE.U32 R14, R10, R21, R22 ;  /* 0x000000150a0e7225 */ /* 0x000fc800078e0016 */
[----:B------:R-:W-:Y:S01]  /*0450*/  IMAD R17, R17, R10, RZ ;  /* 0x0000000a11117224 */ /* 0x000fe200078e02ff */
[----:B------:R-:W-:-:S03]  /*0460*/  MOV R10, R14 ;  /* 0x0000000e000a7202 */ /* 0x000fc60000000f00 */
[----:B------:R-:W-:Y:S02]  /*0470*/  IMAD R11, R11, R21, R17 ;  /* 0x000000150b0b7224 */ /* 0x000fe400078e0211 */
[----:B------:R-:W-:Y:S02]  /*0480*/  IMAD.MOV.U32 R21, RZ, RZ, R19 ;  /* 0x000000ffff157224 */ /* 0x000fe400078e0013 */
[----:B------:R-:W-:-:S07]  /*0490*/  IMAD.IADD R11, R15, 0x1, R11 ;  /* 0x000000010f0b7824 */ /* 0x000fce00078e020b */
.L_x_4:
[----:B------:R-:W-:Y:S01]  /*04a0*/  IADD3 R3, P0, PT, RZ, -R20, RZ ;  /* 0x80000014ff037210 */ /* 0x000fe20007f1e0ff */
[----:B------:R-:W-:-:S04]  /*04b0*/  IMAD.MOV.U32 R23, RZ, RZ, R9 ;  /* 0x000000ffff177224 */ /* 0x000fc800078e0009 */
[----:B------:R-:W-:Y:S01]  /*04c0*/  IMAD.X R21, RZ, RZ, ~R21, P0 ;  /* 0x000000ffff157224 */ /* 0x000fe200000e0e15 */
[----:B------:R-:W-:Y:S01]  /*04d0*/  ISETP.NE.U32.AND P0, PT, R10, RZ, PT ;  /* 0x000000ff0a00720c */ /* 0x000fe20003f05070 */
[----:B------:R-:W-:-:S03]  /*04e0*/  IMAD.WIDE.U32 R4, R6, R3, R4 ;  /* 0x0000000306047225 */ /* 0x000fc600078e0004 */
[----:B------:R-:W-:Y:S01]  /*04f0*/  ISETP.NE.AND.EX P0, PT, R11, RZ, PT, P0 ;  /* 0x000000ff0b00720c */ /* 0x000fe20003f05300 */
[----:B------:R-:W-:Y:S02]  /*0500*/  IMAD R14, R21, R6, RZ ;  /* 0x00000006150e7224 */ /* 0x000fe400078e02ff */
[----:B------:R-:W-:Y:S01]  /*0510*/  IMAD.MOV.U32 R6, RZ, RZ, R4 ;  /* 0x000000ffff067224 */ /* 0x000fe200078e0004 */
[----:B------:R-:W-:Y:S01]  /*0520*/  MOV R4, R12 ;  /* 0x0000000c00047202 */ /* 0x000fe20000000f00 */
[----:B------:R-:W-:Y:S02]  /*0530*/  IMAD R7, R7, R3, R14 ;  /* 0x0000000307077224 */ /* 0x000fe400078e020e */
[----:B------:R-:W-:-:S03]  /*0540*/  IMAD.MOV.U32 R3, RZ, RZ, R8 ;  /* 0x000000ffff037224 */ /* 0x000fc600078e0008 */
[----:B------:R-:W-:Y:S01]  /*0550*/  IADD3 R7, PT, PT, R5, R7, RZ ;  /* 0x0000000705077210 */ /* 0x000fe20007ffe0ff */
[----:B------:R-:W-:Y:S02]  /*0560*/  IMAD.MOV.U32 R5, RZ, RZ, R13 ;  /* 0x000000ffff057224 */ /* 0x000fe400078e000d */
[----:B------:R-:W-:Y:S05]  /*0570*/  @P0 BRA `(.L_x_5) ;  /* 0xfffffffc001c0947 */ /* 0x000fea000383ffff */
.L_x_2:
[----:B0-----:R-:W-:Y:S02]  /*0580*/  ISETP.NE.U32.AND P0, PT, R3, 0x1, PT ;  /* 0x000000010300780c */ /* 0x001fe40003f05070 */
[----:B------:R-:W-:Y:S02]  /*0590*/  CS2R R10, SRZ ;  /* 0x00000000000a7805 */ /* 0x000fe4000001ff00 */
[----:B-1----:R-:W-:-:S13]  /*05a0*/  ISETP.NE.AND.EX P0, PT, R23, RZ, PT, P0 ;  /* 0x000000ff1700720c */ /* 0x002fda0003f05300 */
[----:B------:R-:W-:Y:S05]  /*05b0*/  @P0 BRA `(.L_x_1) ;  /* 0x0000000000740947 */ /* 0x000fea0003800000 */
[----:B------:R-:W0:Y:S02]  /*05c0*/  LDCU.64 UR6, c[0x0][0x390] ;  /* 0x00007200ff0677ac */ /* 0x000e240008000a00 */
[----:B0-----:R-:W-:-:S04]  /*05d0*/  IADD3 R22, P0, PT, R4, UR6, RZ ;  /* 0x0000000604167c10 */ /* 0x001fc8000ff1e0ff */
[----:B------:R-:W-:-:S04]  /*05e0*/  IADD3.X R3, PT, PT, R5, UR7, RZ, P0, !PT ;  /* 0x0000000705037c10 */ /* 0x000fc800087fe4ff */
[----:B------:R-:W-:-:S04]  /*05f0*/  LOP3.LUT R4, R3, UR7, RZ, 0xfc, !PT ;  /* 0x0000000703047c12 */ /* 0x000fc8000f8efcff */
[----:B------:R-:W-:-:S13]  /*0600*/  ISETP.NE.U32.AND P0, PT, R4, RZ, PT ;  /* 0x000000ff0400720c */ /* 0x000fda0003f05070 */
[----:B------:R-:W-:Y:S05]  /*0610*/  @P0 BRA `(.L_x_6) ;  /* 0x00000000004c0947 */ /* 0x000fea0003800000 */
[----:B------:R-:W0:Y:S01]  /*0620*/  I2F.U32.RP R3, UR6 ;  /* 0x0000000600037d06 */ /* 0x000e220008209000 */
[----:B------:R-:W-:Y:S01]  /*0630*/  ISETP.NE.U32.AND P2, PT, RZ, UR6, PT ;  /* 0x00000006ff007c0c */ /* 0x000fe2000bf45070 */
[----:B------:R-:W-:-:S06]  /*0640*/  IMAD.MOV.U32 R11, RZ, RZ, RZ ;  /* 0x000000ffff0b7224 */ /* 0x000fcc00078e00ff */
[----:B0-----:R-:W0:Y:S02]  /*0650*/  MUFU.RCP R3, R3 ;  /* 0x0000000300037308 */ /* 0x001e240000001000 */
[----:B0-----:R-:W-:-:S06]  /*0660*/  VIADD R4, R3, 0xffffffe ;  /* 0x0ffffffe03047836 */ /* 0x001fcc0000000000 */
[----:B------:R0:W1:Y:S02]  /*0670*/  F2I.FTZ.U32.TRUNC.NTZ R5, R4 ;  /* 0x0000000400057305 */ /* 0x000064000021f000 */
[----:B0-----:R-:W-:Y:S01]  /*0680*/  IMAD.MOV.U32 R4, RZ, RZ, RZ ;  /* 0x000000ffff047224 */ /* 0x001fe200078e00ff */
[----:B-1----:R-:W-:-:S05]  /*0690*/  IADD3 R7, PT, PT, RZ, -R5, RZ ;  /* 0x80000005ff077210 */ /* 0x002fca0007ffe0ff */
[----:B------:R-:W-:-:S04]  /*06a0*/  IMAD R7, R7, UR6, RZ ;  /* 0x0000000607077c24 */ /* 0x000fc8000f8e02ff */
[----:B------:R-:W-:-:S06]  /*06b0*/  IMAD.HI.U32 R5, R5, R7, R4 ;  /* 0x0000000705057227 */ /* 0x000fcc00078e0004 */
[----:B------:R-:W-:-:S04]  /*06c0*/  IMAD.HI.U32 R5, R5, R22, RZ ;  /* 0x0000001605057227 */ /* 0x000fc800078e00ff */
[----:B------:R-:W-:-:S04]  /*06d0*/  IMAD.MOV R5, RZ, RZ, -R5 ;  /* 0x000000ffff057224 */ /* 0x000fc800078e0a05 */
[----:B------:R-:W-:-:S05]  /*06e0*/  IMAD R10, R5, UR6, R22 ;  /* 0x00000006050a7c24 */ /* 0x000fca000f8e0216 */
[----:B------:R-:W-:-:S13]  /*06f0*/  ISETP.GE.U32.AND P0, PT, R10, UR6, PT ;  /* 0x000000060a007c0c */ /* 0x000fda000bf06070 */
[----:B------:R-:W-:-:S04]  /*0700*/  @P0 IADD3 R10, PT, PT, R10, -UR6, RZ ;  /* 0x800000060a0a0c10 */ /* 0x000fc8000fffe0ff */
[----:B------:R-:W-:-:S13]  /*0710*/  ISETP.GE.U32.AND P0, PT, R10, UR6, PT ;  /* 0x000000060a007c0c */ /* 0x000fda000bf06070 */
[----:B------:R-:W-:Y:S01]  /*0720*/  @P0 VIADD R10, R10, -UR6 ;  /* 0x800000060a0a0c36 */ /* 0x000fe20008000000 */
[----:B------:R-:W-:Y:S01]  /*0730*/  @!P2 LOP3.LUT R10, RZ, UR6, RZ, 0x33, !PT ;  /* 0x00000006ff0aac12 */ /* 0x000fe2000f8e33ff */
[----:B------:R-:W-:Y:S06]  /*0740*/  BRA `(.L_x_1) ;  /* 0x0000000000107947 */ /* 0x000fec0003800000 */
.L_x_6:
[----:B------:R-:W-:-:S07]  /*0750*/  MOV R4, 0x770 ;  /* 0x0000077000047802 */ /* 0x000fce0000000f00 */
[----:B------:R-:W-:Y:S05]  /*0760*/  CALL.REL.NOINC `($__internal_1_$__cuda_sm20_rem_s64) ;  /* 0x0000008c00447944 */ /* 0x000fea0003c00000 */
[----:B------:R-:W-:Y:S01]  /*0770*/  MOV R10, R22 ;  /* 0x00000016000a7202 */ /* 0x000fe20000000f00 */
[----:B------:R-:W-:-:S07]  /*0780*/  IMAD.MOV.U32 R11, RZ, RZ, R3 ;  /* 0x000000ffff0b7224 */ /* 0x000fce00078e0003 */
.L_x_1:
[----:B------:R-:W0:Y:S02]  /*0790*/  LDCU UR4, c[0x0][0x3a8] ;  /* 0x00007500ff0477ac */ /* 0x000e240008000800 */
[----:B0-----:R-:W-:-:S13]  /*07a0*/  ISETP.GE.AND P0, PT, R2, UR4, PT ;  /* 0x0000000402007c0c */ /* 0x001fda000bf06270 */
[----:B------:R-:W-:Y:S05]  /*07b0*/  @P0 EXIT ;  /* 0x000000000000094d */ /* 0x000fea0003800000 */
[----:B------:R-:W-:Y:S02]  /*07c0*/  UMOV UR4, 0x1 ;  /* 0x0000000100047882 */ /* 0x000fe40000000000 */
[----:B------:R-:W-:Y:S02]  /*07d0*/  USHF.L.U64.HI UR6, UR4, UR8, URZ ;  /* 0x0000000804067299 */ /* 0x000fe400080102ff */
[----:B------:R-:W-:Y:S02]  /*07e0*/  USHF.L.U32 UR4, UR4, UR8, URZ ;  /* 0x0000000804047299 */ /* 0x000fe400080006ff */
[----:B------:R-:W-:Y:S02]  /*07f0*/  USHF.R.S32.HI UR9, URZ, 0x1, UR6 ;  /* 0x00000001ff097899 */ /* 0x000fe40008011406 */
[----:B------:R-:W-:-:S04]  /*0800*/  USHF.R.S64 UR8, UR4, 0x1, UR6 ;  /* 0x0000000104087899 */ /* 0x000fc80008001006 */
[----:B------:R-:W-:-:S04]  /*0810*/  UISETP.GE.U32.AND UP0, UPT, UR8, 0x1, UPT ;  /* 0x000000010800788c */ /* 0x000fc8000bf06070 */
[----:B------:R-:W-:-:S09]  /*0820*/  UISETP.GE.AND.EX UP0, UPT, UR9, URZ, UPT, UP0 ;  /* 0x000000ff0900728c */ /* 0x000fd2000bf06300 */
[----:B------:R-:W-:Y:S05]  /*0830*/  BRA.U !UP0, `(.L_x_7) ;  /* 0x0000003d08347547 */ /* 0x000fea000b800000 */
[----:B------:R-:W-:Y:S01]  /*0840*/  UISETP.GE.U32.AND UP0, UPT, UR8, 0x4, UPT ;  /* 0x000000040800788c */ /* 0x000fe2000bf06070 */
[----:B------:R-:W-:Y:S02]  /*0850*/  HFMA2 R21, -RZ, RZ, 0, 0 ;  /* 0x00000000ff157431 */ /* 0x000fe400000001ff */
[----:B------:R-:W-:Y:S01]  /*0860*/  IMAD.MOV.U32 R20, RZ, RZ, 0x1 ;  /* 0x00000001ff147424 */ /* 0x000fe200078e00ff */
[----:B------:R-:W-:Y:S02]  /*0870*/  ULOP3.LUT UR18, UR8, 0x3, URZ, 0xc0, !UPT ;  /* 0x0000000308127892 */ /* 0x000fe4000f8ec0ff */
[----:B------:R-:W-:Y:S01]  /*0880*/  UISETP.GE.U32.AND.EX UP0, UPT, UR9, URZ, UPT, UP0 ;  /* 0x000000ff0900728c */ /* 0x000fe2000bf06100 */
[----:B------:R-:W-:-:S08]  /*0890*/  UMOV UR4, URZ ;  /* 0x000000ff00047c82 */ /* 0x000fd00008000000 */
[----:B------:R-:W-:Y:S05]  /*08a0*/  BRA.U !UP0, `(.L_x_8) ;  /* 0x0000002508047547 */ /* 0x000fea000b800000 */
[----:B------:R-:W0:Y:S01]  /*08b0*/  LDC.64 R8, c[0x0][0x380] ;  /* 0x0000e000ff087b82 */ /* 0x000e220000000a00 */
[C---:B------:R-:W-:Y:S01]  /*08c0*/  VIADD R5, R2.reuse, 0x1 ;  /* 0x0000000102057836 */ /* 0x040fe20000000000 */
[C---:B------:R-:W-:Y:S01]  /*08d0*/  IADD3 R7, PT, PT, R2.reuse, 0x3, RZ ;  /* 0x0000000302077810 */ /* 0x040fe20007ffe0ff */
[----:B------:R-:W-:Y:S01]  /*08e0*/  VIADD R6, R2, 0x2 ;  /* 0x0000000202067836 */ /* 0x000fe20000000000 */
[----:B------:R-:W-:Y:S01]  /*08f0*/  MOV R21, 0x0 ;  /* 0x0000000000157802 */ /* 0x000fe20000000f00 */
[----:B------:R-:W-:Y:S01]  /*0900*/  IMAD.MOV.U32 R23, RZ, RZ, R2 ;  /* 0x000000ffff177224 */ /* 0x000fe200078e0002 */
[----:B------:R-:W1:Y:S01]  /*0910*/  LDCU UR19, c[0x0][0x394] ;  /* 0x00007280ff1377ac */ /* 0x000e620008000800 */
[----:B------:R-:W-:Y:S01]  /*0920*/  IMAD.MOV.U32 R20, RZ, RZ, 0x1 ;  /* 0x00000001ff147424 */ /* 0x000fe200078e00ff */
[----:B------:R-:W2:Y:S01]  /*0930*/  LDCU UR20, c[0x0][0x390] ;  /* 0x00007200ff1477ac */ /* 0x000ea20008000800 */
[----:B------:R-:W3:Y:S01]  /*0940*/  LDCU.64 UR22, c[0x0][0x390] ;  /* 0x00007200ff1677ac */ /* 0x000ee20008000a00 */
[----:B------:R-:W4:Y:S01]  /*0950*/  LDCU.64 UR16, c[0x0][0x380] ;  /* 0x00007000ff1077ac */ /* 0x000f220008000a00 */
[----:B------:R-:W-:-:S02]  /*0960*/  ULOP3.LUT UR14, UR8, 0xfffffffc, URZ, 0xc0, !UPT ;  /* 0xfffffffc080e7892 */ /* 0x000fc4000f8ec0ff */
[----:B------:R-:W-:Y:S01]  /*0970*/  ULOP3.LUT UR15, UR9, 0x7fffffff, URZ, 0xc0, !UPT ;  /* 0x7fffffff090f7892 */ /* 0x000fe2000f8ec0ff */
[----:B------:R-:W-:-:S11]  /*0980*/  UMOV UR4, URZ ;  /* 0x000000ff00047c82 */ /* 0x000fd60008000000 */
.L_x_57:
[----:B------:R-:W-:-:S04]  /*0990*/  IADD3 R3, P0, PT, R23, UR8, RZ ;  /* 0x0000000817037c10 */ /* 0x000fc8000ff1e0ff */
[----:B------:R-:W-:Y:S02]  /*09a0*/  LEA.HI.X.SX32 R4, R23, UR9, 0x1, P0 ;  /* 0x0000000917047c11 */ /* 0x000fe400080f0eff */
[----:B----4-:R-:W-:-:S04]  /*09b0*/  LEA R16, P0, R3, UR16, 0x3 ;  /* 0x0000001003107c11 */ /* 0x010fc8000f8018ff */
[----:B------:R-:W-:-:S05]  /*09c0*/  LEA.HI.X R17, R3, UR17, R4, 0x3, P0 ;  /* 0x0000001103117c11 */ /* 0x000fca00080f1c04 */
[----:B------:R-:W4:Y:S01]  /*09d0*/  LDG.E.64 R14, desc[UR10][R16.64] ;  /* 0x0000000a100e7981 */ /* 0x000f22000c1e1b00 */
[----:B------:R-:W-:Y:S01]  /*09e0*/  BSSY.RECONVERGENT B0, `(.L_x_9) ;  /* 0x0000021000007945 */ /* 0x000fe20003800200 */
[-C--:B----4-:R-:W-:Y:S02]  /*09f0*/  IMAD R3, R15, R20.reuse, RZ ;  /* 0x000000140f037224 */ /* 0x090fe400078e02ff */
[----:B------:R-:W-:-:S04]  /*0a00*/  IMAD.WIDE.U32 R12, R14, R20, RZ ;  /* 0x000000140e0c7225 */ /* 0x000fc800078e00ff */
[----:B------:R-:W-:-:S04]  /*0a10*/  IMAD R3, R14, R21, R3 ;  /* 0x000000150e037224 */ /* 0x000fc800078e0203 */
[----:B------:R-:W-:-:S05]  /*0a20*/  IMAD.IADD R4, R13, 0x1, R3 ;  /* 0x000000010d047824 */ /* 0x000fca00078e0203 */
[----:B-1----:R-:W-:-:S04]  /*0a30*/  LOP3.LUT R3, R4, UR19, RZ, 0xfc, !PT ;  /* 0x0000001304037c12 */ /* 0x002fc8000f8efcff */
[----:B------:R-:W-:-:S13]  /*0a40*/  ISETP.NE.U32.AND P0, PT, R3, RZ, PT ;  /* 0x000000ff0300720c */ /* 0x000fda0003f05070 */
[----:B------:R-:W-:Y:S05]  /*0a50*/  @P0 BRA `(.L_x_10) ;  /* 0x00000000004c0947 */ /* 0x000fea0003800000 */
[----:B--2---:R-:W1:Y:S01]  /*0a60*/  I2F.U32.RP R4, UR20 ;  /* 0x0000001400047d06 */ /* 0x004e620008209000 */
[----:B------:R-:W-:Y:S01]  /*0a70*/  ISETP.NE.U32.AND P2, PT, RZ, UR20, PT ;  /* 0x00000014ff007c0c */ /* 0x000fe2000bf45070 */
[----:B------:R-:W-:-:S06]  /*0a80*/  IMAD.MOV.U32 R19, RZ, RZ, RZ ;  /* 0x000000ffff137224 */ /* 0x000fcc00078e00ff */
[----:B-1----:R-:W1:Y:S02]  /*0a90*/  MUFU.RCP R4, R4 ;  /* 0x0000000400047308 */ /* 0x002e640000001000 */
[----:B-1----:R-:W-:-:S06]  /*0aa0*/  VIADD R14, R4, 0xffffffe ;  /* 0x0ffffffe040e7836 */ /* 0x002fcc0000000000 */
[----:B------:R1:W2:Y:S02]  /*0ab0*/  F2I.FTZ.U32.TRUNC.NTZ R15, R14 ;  /* 0x0000000e000f7305 */ /* 0x0002a4000021f000 */
[----:B-1----:R-:W-:Y:S01]  /*0ac0*/  IMAD.MOV.U32 R14, RZ, RZ, RZ ;  /* 0x000000ffff0e7224 */ /* 0x002fe200078e00ff */
[----:B--2---:R-:W-:-:S05]  /*0ad0*/  IADD3 R3, PT, PT, RZ, -R15, RZ ;  /* 0x8000000fff037210 */ /* 0x004fca0007ffe0ff */
        /* <DEDUP_REMOVED lines=11> */
.L_x_10:
[----:B------:R-:W-:Y:S01]  /*0b90*/  IMAD.MOV.U32 R3, RZ, RZ, R4 ;  /* 0x000000ffff037224 */ /* 0x000fe200078e0004 */
[----:B------:R-:W-:Y:S02]  /*0ba0*/  MOV R22, R12 ;  /* 0x0000000c00167202 */ /* 0x000fe40000000f00 */
[----:B------:R-:W-:-:S07]  /*0bb0*/  MOV R4, 0xbd0 ;  /* 0x00000bd000047802 */ /* 0x000fce0000000f00 */
[----:B0-23-5:R-:W-:Y:S05]  /*0bc0*/  CALL.REL.NOINC `($__internal_1_$__cuda_sm20_rem_s64) ;  /* 0x00000088002c7944 */ /* 0x02dfea0003c00000 */
[----:B------:R-:W-:Y:S01]  /*0bd0*/  IMAD.MOV.U32 R18, RZ, RZ, R22 ;  /* 0x000000ffff127224 */ /* 0x000fe200078e0016 */
[----:B------:R-:W-:-:S07]  /*0be0*/  MOV R19, R3 ;  /* 0x0000000300137202 */ /* 0x000fce0000000f00 */
.L_x_11:
[----:B---3--:R-:W-:Y:S05]  /*0bf0*/  BSYNC.RECONVERGENT B0 ;  /* 0x0000000000007941 */ /* 0x008fea0003800200 */
.L_x_9:
[----:B0-----:R-:W-:-:S05]  /*0c00*/  IMAD.WIDE R12, R23, 0x8, R8 ;  /* 0x00000008170c7825 */ /* 0x001fca00078e0208 */
[----:B------:R-:W2:Y:S01]  /*0c10*/  LDG.E.64 R14, desc[UR10][R12.64] ;  /* 0x0000000a0c0e7981 */ /* 0x000ea2000c1e1b00 */
[----:B------:R-:W-:Y:S01]  /*0c20*/  BSSY.RECONVERGENT B0, `(.L_x_12) ;  /* 0x000001e000007945 */ /* 0x000fe20003800200 */
[----:B--2---:R-:W-:-:S05]  /*0c30*/  IADD3 R22, P0, PT, R14, R18, RZ ;  /* 0x000000120e167210 */ /* 0x004fca0007f1e0ff */
[----:B------:R-:W-:-:S05]  /*0c40*/  IMAD.X R4, R15, 0x1, R19, P0 ;  /* 0x000000010f047824 */ /* 0x000fca00000e0613 */
[----:B------:R-:W-:-:S04]  /*0c50*/  LOP3.LUT R3, R4, UR19, RZ, 0xfc, !PT ;  /* 0x0000001304037c12 */ /* 0x000fc8000f8efcff */
[----:B------:R-:W-:-:S13]  /*0c60*/  ISETP.NE.U32.AND P0, PT, R3, RZ, PT ;  /* 0x000000ff0300720c */ /* 0x000fda0003f05070 */
[----:B------:R-:W-:Y:S05]  /*0c70*/  @P0 BRA `(.L_x_13) ;  /* 0x00000000004c0947 */ /* 0x000fea0003800000 */
[----:B------:R-:W0:Y:S01]  /*0c80*/  I2F.U32.RP R4, UR20 ;  /* 0x0000001400047d06 */ /* 0x000e220008209000 */
[----:B------:R-:W-:Y:S01]  /*0c90*/  IMAD.MOV.U32 R24, RZ, RZ, RZ ;  /* 0x000000ffff187224 */ /* 0x000fe200078e00ff */
[----:B------:R-:W-:-:S06]  /*0ca0*/  ISETP.NE.U32.AND P2, PT, RZ, UR20, PT ;  /* 0x00000014ff007c0c */ /* 0x000fcc000bf45070 */
[----:B0-----:R-:W0:Y:S02]  /*0cb0*/  MUFU.RCP R4, R4 ;  /* 0x0000000400047308 */ /* 0x001e240000001000 */
[----:B0-----:R-:W-:-:S06]  /*0cc0*/  VIADD R25, R4, 0xffffffe ;  /* 0x0ffffffe04197836 */ /* 0x001fcc0000000000 */
[----:B------:R-:W0:Y:S02]  /*0cd0*/  F2I.FTZ.U32.TRUNC.NTZ R25, R25 ;  /* 0x0000001900197305 */ /* 0x000e24000021f000 */
[----:B0-----:R-:W-:-:S05]  /*0ce0*/  IADD3 R3, PT, PT, RZ, -R25, RZ ;  /* 0x80000019ff037210 */ /* 0x001fca0007ffe0ff */
[----:B------:R-:W-:-:S04]  /*0cf0*/  IMAD R3, R3, UR20, RZ ;  /* 0x0000001403037c24 */ /* 0x000fc8000f8e02ff */
[----:B------:R-:W-:-:S04]  /*0d00*/  IMAD.HI.U32 R3, R25, R3, R24 ;  /* 0x0000000319037227 */ /* 0x000fc800078e0018 */
[----:B------:R-:W-:Y:S02]  /*0d10*/  IMAD.MOV.U32 R25, RZ, RZ, RZ ;  /* 0x000000ffff197224 */ /* 0x000fe400078e00ff */
        /* <DEDUP_REMOVED lines=9> */
.L_x_13:
[----:B------:R-:W-:Y:S02]  /*0db0*/  MOV R3, R4 ;  /* 0x0000000400037202 */ /* 0x000fe40000000f00 */
[----:B------:R-:W-:-:S07]  /*0dc0*/  MOV R4, 0xde0 ;  /* 0x00000de000047802 */ /* 0x000fce0000000f00 */
[----:B-----5:R-:W-:Y:S05]  /*0dd0*/  CALL.REL.NOINC `($__internal_1_$__cuda_sm20_rem_s64) ;  /* 0x0000008400a87944 */ /* 0x020fea0003c00000 */
[----:B------:R-:W-:Y:S02]  /*0de0*/  IMAD.MOV.U32 R24, RZ, RZ, R22 ;  /* 0x000000ffff187224 */ /* 0x000fe400078e0016 */
[----:B------:R-:W-:-:S07]  /*0df0*/  IMAD.MOV.U32 R25, RZ, RZ, R3 ;  /* 0x000000ffff197224 */ /* 0x000fce00078e0003 */
.L_x_14:
[----:B------:R-:W-:Y:S05]  /*0e00*/  BSYNC.RECONVERGENT B0 ;  /* 0x0000000000007941 */ /* 0x000fea0003800200 */
.L_x_12:
[----:B------:R-:W-:Y:S01]  /*0e10*/  IADD3 R22, P0, P2, R14, UR22, -R18 ;  /* 0x000000160e167c10 */ /* 0x000fe2000fa1e812 */
[----:B------:R0:W-:Y:S01]  /*0e20*/  STG.E.64 desc[UR10][R12.64], R24 ;  /* 0x000000180c007986 */ /* 0x0001e2000c101b0a */
[----:B------:R-:W-:Y:S02]  /*0e30*/  BSSY.RECONVERGENT B0, `(.L_x_15) ;  /* 0x000001d000007945 */ /* 0x000fe40003800200 */
[----:B------:R-:W-:-:S04]  /*0e40*/  IADD3.X R14, PT, PT, R15, UR23, ~R19, P0, P2 ;  /* 0x000000170f0e7c10 */ /* 0x000fc800087e4c13 */
[----:B------:R-:W-:-:S04]  /*0e50*/  LOP3.LUT R3, R14, UR23, RZ, 0xfc, !PT ;  /* 0x000000170e037c12 */ /* 0x000fc8000f8efcff */
[----:B------:R-:W-:-:S13]  /*0e60*/  ISETP.NE.U32.AND P0, PT, R3, RZ, PT ;  /* 0x000000ff0300720c */ /* 0x000fda0003f05070 */
[----:B0-----:R-:W-:Y:S05]  /*0e70*/  @P0 BRA `(.L_x_16) ;  /* 0x00000000004c0947 */ /* 0x001fea0003800000 */
[----:B------:R-:W0:Y:S01]  /*0e80*/  I2F.U32.RP R4, UR22 ;  /* 0x0000001600047d06 */ /* 0x000e220008209000 */
[----:B------:R-:W-:Y:S01]  /*0e90*/  ISETP.NE.U32.AND P2, PT, RZ, UR22, PT ;  /* 0x00000016ff007c0c */ /* 0x000fe2000bf45070 */
[----:B------:R-:W-:-:S06]  /*0ea0*/  HFMA2 R19, -RZ, RZ, 0, 0 ;  /* 0x00000000ff137431 */ /* 0x000fcc00000001ff */
[----:B0-----:R-:W0:Y:S02]  /*0eb0*/  MUFU.RCP R4, R4 ;  /* 0x0000000400047308 */ /* 0x001e240000001000 */
[----:B0-----:R-:W-:-:S06]  /*0ec0*/  IADD3 R14, PT, PT, R4, 0xffffffe, RZ ;  /* 0x0ffffffe040e7810 */ /* 0x001fcc0007ffe0ff */
[----:B------:R0:W1:Y:S02]  /*0ed0*/  F2I.FTZ.U32.TRUNC.NTZ R15, R14 ;  /* 0x0000000e000f7305 */ /* 0x000064000021f000 */
[----:B0-----:R-:W-:Y:S02]  /*0ee0*/  IMAD.MOV.U32 R14, RZ, RZ, RZ ;  /* 0x000000ffff0e7224 */ /* 0x001fe400078e00ff */
[----:B-1----:R-:W-:-:S04]  /*0ef0*/  IMAD.MOV R3, RZ, RZ, -R15 ;  /* 0x000000ffff037224 */ /* 0x002fc800078e0a0f */
[----:B------:R-:W-:-:S04]  /*0f00*/  IMAD R3, R3, UR22, RZ ;  /* 0x0000001603037c24 */ /* 0x000fc8000f8e02ff */
[----:B------:R-:W-:-:S06]  /*0f10*/  IMAD.HI.U32 R3, R15, R3, R14 ;  /* 0x000000030f037227 */ /* 0x000fcc00078e000e */
[----:B------:R-:W-:-:S05]  /*0f20*/  IMAD.HI.U32 R3, R3, R22, RZ ;  /* 0x0000001603037227 */ /* 0x000fca00078e00ff */
[----:B------:R-:W-:-:S05]  /*0f30*/  IADD3 R3, PT, PT, -R3, RZ, RZ ;  /* 0x000000ff03037210 */ /* 0x000fca0007ffe1ff */
[----:B------:R-:W-:-:S05]  /*0f40*/  IMAD R18, R3, UR22, R22 ;  /* 0x0000001603127c24 */ /* 0x000fca000f8e0216 */
[----:B------:R-:W-:-:S13]  /*0f50*/  ISETP.GE.U32.AND P0, PT, R18, UR22, PT ;  /* 0x0000001612007c0c */ /* 0x000fda000bf06070 */
[----:B------:R-:W-:-:S05]  /*0f60*/  @P0 VIADD R18, R18, -UR22 ;  /* 0x8000001612120c36 */ /* 0x000fca0008000000 */
[----:B------:R-:W-:-:S13]  /*0f70*/  ISETP.GE.U32.AND P0, PT, R18, UR22, PT ;  /* 0x0000001612007c0c */ /* 0x000fda000bf06070 */
[----:B------:R-:W-:Y:S01]  /*0f80*/  @P0 VIADD R18, R18, -UR22 ;  /* 0x8000001612120c36 */ /* 0x000fe20008000000 */
[----:B------:R-:W-:Y:S01]  /*0f90*/  @!P2 LOP3.LUT R18, RZ, UR22, RZ, 0x33, !PT ;  /* 0x00000016ff12ac12 */ /* 0x000fe2000f8e33ff */
[----:B------:R-:W-:Y:S06]  /*0fa0*/  BRA `(.L_x_17) ;  /* 0x0000000000147947 */ /* 0x000fec0003800000 */
.L_x_16:
[----:B------:R-:W-:Y:S01]  /*0fb0*/  IMAD.MOV.U32 R3, RZ, RZ, R14 ;  /* 0x000000ffff037224 */ /* 0x000fe200078e000e */
[----:B------:R-:W-:-:S07]  /*0fc0*/  MOV R4, 0xfe0 ;  /* 0x00000fe000047802 */ /* 0x000fce0000000f00 */
[----:B-----5:R-:W-:Y:S05]  /*0fd0*/  CALL.REL.NOINC `($__internal_1_$__cuda_sm20_rem_s64) ;  /* 0x0000008400287944 */ /* 0x020fea0003c00000 */
[----:B------:R-:W-:Y:S01]  /*0fe0*/  IMAD.MOV.U32 R18, RZ, RZ, R22 ;  /* 0x000000ffff127224 */ /* 0x000fe200078e0016 */
[----:B------:R-:W-:-:S07]  /*0ff0*/  MOV R19, R3 ;  /* 0x0000000300137202 */ /* 0x000fce0000000f00 */
.L_x_17:
[----:B------:R-:W-:Y:S05]  /*1000*/  BSYNC.RECONVERGENT B0 ;  /* 0x0000000000007941 */ /* 0x000fea0003800200 */
.L_x_15:
[-C--:B-----5:R-:W-:Y:S01]  /*1010*/  IMAD R3, R21, R10.reuse, RZ ;  /* 0x0000000a15037224 */ /* 0x0a0fe200078e02ff */
[----:B------:R0:W-:Y:S01]  /*1020*/  STG.E.64 desc[UR10][R16.64], R18 ;  /* 0x0000001210007986 */ /* 0x0001e2000c101b0a */
[----:B------:R-:W-:Y:S01]  /*1030*/  IMAD.WIDE.U32 R14, R20, R10, RZ ;  /* 0x0000000a140e7225 */ /* 0x000fe200078e00ff */
[----:B------:R-:W-:Y:S03]  /*1040*/  BSSY.RECONVERGENT B0, `(.L_x_18) ;  /* 0x000001f000007945 */ /* 0x000fe60003800200 */
[----:B------:R-:W-:-:S04]  /*1050*/  IMAD R3, R11, R20, R3 ;  /* 0x000000140b037224 */ /* 0x000fc800078e0203 */
[----:B------:R-:W-:-:S05]  /*1060*/  IMAD.IADD R4, R15, 0x1, R3 ;  /* 0x000000010f047824 */ /* 0x000fca00078e0203 */
[----:B------:R-:W-:-:S04]  /*1070*/  LOP3.LUT R3, R4, UR19, RZ, 0xfc, !PT ;  /* 0x0000001304037c12 */ /* 0x000fc8000f8efcff */
[----:B------:R-:W-:-:S13]  /*1080*/  ISETP.NE.U32.AND P0, PT, R3, RZ, PT ;  /* 0x000000ff0300720c */ /* 0x000fda0003f05070 */
[----:B0-----:R-:W-:Y:S05]  /*1090*/  @P0 BRA `(.L_x_19) ;  /* 0x00000000004c0947 */ /* 0x001fea0003800000 */
        /* <DEDUP_REMOVED lines=19> */
.L_x_19:
[----:B------:R-:W-:Y:S01]  /*11d0*/  IMAD.MOV.U32 R3, RZ, RZ, R4 ;  /* 0x000000ffff037224 */ /* 0x000fe200078e0004 */
[----:B------:R-:W-:Y:S02]  /*11e0*/  MOV R22, R14 ;  /* 0x0000000e00167202 */ /* 0x000fe40000000f00 */
[----:B------:R-:W-:-:S07]  /*11f0*/  MOV R4, 0x1210 ;  /* 0x0000121000047802 */ /* 0x000fce0000000f00 */
[----:B------:R-:W-:Y:S05]  /*1200*/  CALL.REL.NOINC `($__internal_1_$__cuda_sm20_rem_s64) ;  /* 0x00000080009c7944 */ /* 0x000fea0003c00000 */
[----:B------:R-:W-:Y:S01]  /*1210*/  IMAD.MOV.U32 R20, RZ, RZ, R22 ;  /* 0x000000ffff147224 */ /* 0x000fe200078e0016 */
[----:B------:R-:W-:-:S07]  /*1220*/  MOV R21, R3 ;  /* 0x0000000300157202 */ /* 0x000fce0000000f00 */
.L_x_20:
[----:B------:R-:W-:Y:S05]  /*1230*/  BSYNC.RECONVERGENT B0 ;  /* 0x0000000000007941 */ /* 0x000fea0003800200 */
.L_x_18:
[----:B------:R-:W-:-:S04]  /*1240*/  IADD3 R3, P0, PT, R5, UR8, RZ ;  /* 0x0000000805037c10 */ /* 0x000fc8000ff1e0ff */
[----:B------:R-:W-:Y:S02]  /*1250*/  LEA.HI.X.SX32 R4, R5, UR9, 0x1, P0 ;  /* 0x0000000905047c11 */ /* 0x000fe400080f0eff */
[----:B------:R-:W-:-:S04]  /*1260*/  LEA R16, P0, R3, UR16, 0x3 ;  /* 0x0000001003107c11 */ /* 0x000fc8000f8018ff */
[----:B------:R-:W-:-:S05]  /*1270*/  LEA.HI.X R17, R3, UR17, R4, 0x3, P0 ;  /* 0x0000001103117c11 */ /* 0x000fca00080f1c04 */
[----:B------:R-:W2:Y:S01]  /*1280*/  LDG.E.64 R18, desc[UR10][R16.64] ;  /* 0x0000000a10127981 */ /* 0x000ea2000c1e1b00 */
[----:B------:R-:W-:Y:S01]  /*1290*/  BSSY.RECONVERGENT B0, `(.L_x_21) ;  /* 0x0000021000007945 */ /* 0x000fe20003800200 */
[-C--:B--2---:R-:W-:Y:S02]  /*12a0*/  IMAD R3, R19, R20.reuse, RZ ;  /* 0x0000001413037224 */ /* 0x084fe400078e02ff */
[----:B------:R-:W-:-:S04]  /*12b0*/  IMAD.WIDE.U32 R14, R18, R20, RZ ;  /* 0x00000014120e7225 */ /* 0x000fc800078e00ff */
[----:B------:R-:W-:-:S04]  /*12c0*/  IMAD R3, R18, R21, R3 ;  /* 0x0000001512037224 */ /* 0x000fc800078e0203 */
[----:B------:R-:W-:-:S05]  /*12d0*/  IMAD.IADD R4, R15, 0x1, R3 ;  /* 0x000000010f047824 */ /* 0x000fca00078e0203 */
        /* <DEDUP_REMOVED lines=22> */
.L_x_22:
[----:B------:R-:W-:Y:S01]  /*1440*/  IMAD.MOV.U32 R3, RZ, RZ, R4 ;  /* 0x000000ffff037224 */ /* 0x000fe200078e0004 */
[----:B------:R-:W-:Y:S02]  /*1450*/  MOV R22, R14 ;  /* 0x0000000e00167202 */ /* 0x000fe40000000f00 */
[----:B------:R-:W-:-:S07]  /*1460*/  MOV R4, 0x1480 ;  /* 0x0000148000047802 */ /* 0x000fce0000000f00 */
[----:B------:R-:W-:Y:S05]  /*1470*/  CALL.REL.NOINC `($__internal_1_$__cuda_sm20_rem_s64) ;  /* 0x0000008000007944 */ /* 0x000fea0003c00000 */
[----:B------:R-:W-:Y:S01]  /*1480*/  IMAD.MOV.U32 R18, RZ, RZ, R22 ;  /* 0x000000ffff127224 */ /* 0x000fe200078e0016 */
[----:B------:R-:W-:-:S07]  /*1490*/  MOV R19, R3 ;  /* 0x0000000300137202 */ /* 0x000fce0000000f00 */
.L_x_23:
[----:B------:R-:W-:Y:S05]  /*14a0*/  BSYNC.RECONVERGENT B0 ;  /* 0x0000000000007941 */ /* 0x000fea0003800200 */
.L_x_21:
        /* <DEDUP_REMOVED lines=26> */
.L_x_25:
[----:B------:R-:W-:Y:S02]  /*1650*/  MOV R3, R4 ;  /* 0x0000000400037202 */ /* 0x000fe40000000f00 */
[----:B------:R-:W-:-:S07]  /*1660*/  MOV R4, 0x1680 ;  /* 0x0000168000047802 */ /* 0x000fce0000000f00 */
[----:B------:R-:W-:Y:S05]  /*1670*/  CALL.REL.NOINC `($__internal_1_$__cuda_sm20_rem_s64) ;  /* 0x0000007c00807944 */ /* 0x000fea0003c00000 */
[----:B------:R-:W-:Y:S02]  /*1680*/  IMAD.MOV.U32 R24, RZ, RZ, R22 ;  /* 0x000000ffff187224 */ /* 0x000fe400078e0016 */
[----:B------:R-:W-:-:S07]  /*1690*/  IMAD.MOV.U32 R25, RZ, RZ, R3 ;  /* 0x000000ffff197224 */ /* 0x000fce00078e0003 */
.L_x_26:
[----:B------:R-:W-:Y:S05]  /*16a0*/  BSYNC.RECONVERGENT B0 ;  /* 0x0000000000007941 */ /* 0x000fea0003800200 */
.L_x_24:
        /* <DEDUP_REMOVED lines=26> */
.L_x_28:
[----:B------:R-:W-:Y:S01]  /*1850*/  IMAD.MOV.U32 R3, RZ, RZ, R14 ;  /* 0x000000ffff037224 */ /* 0x000fe200078e000e */
[----:B------:R-:W-:-:S07]  /*1860*/  MOV R4, 0x1880 ;  /* 0x0000188000047802 */ /* 0x000fce0000000f00 */
[----:B------:R-:W-:Y:S05]  /*1870*/  CALL.REL.NOINC `($__internal_1_$__cuda_sm20_rem_s64) ;  /* 0x0000007c00007944 */ /* 0x000fea0003c00000 */
[----:B------:R-:W-:Y:S01]  /*1880*/  IMAD.MOV.U32 R18, RZ, RZ, R22 ;  /* 0x000000ffff127224 */ /* 0x000fe200078e0016 */
[----:B------:R-:W-:-:S07]  /*1890*/  MOV R19, R3 ;  /* 0x0000000300137202 */ /* 0x000fce0000000f00 */
.L_x_29:
[----:B------:R-:W-:Y:S05]  /*18a0*/  BSYNC.RECONVERGENT B0 ;  /* 0x0000000000007941 */ /* 0x000fea0003800200 */
.L_x_27:
[-C--:B------:R-:W-:Y:S01]  /*18b0*/  IMAD R3, R21, R10.reuse, RZ ;  /* 0x0000000a15037224 */ /* 0x080fe200078e02ff */
        /* <DEDUP_REMOVED lines=27> */
.L_x_31:
[----:B------:R-:W-:Y:S01]  /*1a70*/  IMAD.MOV.U32 R3, RZ, RZ, R4 ;  /* 0x000000ffff037224 */ /* 0x000fe200078e0004 */
[----:B------:R-:W-:Y:S02]  /*1a80*/  MOV R22, R14 ;  /* 0x0000000e00167202 */ /* 0x000fe40000000f00 */
[----:B------:R-:W-:-:S07]  /*1a90*/  MOV R4, 0x1ab0 ;  /* 0x00001ab000047802 */ /* 0x000fce0000000f00 */
[----:B------:R-:W-:Y:S05]  /*1aa0*/  CALL.REL.NOINC `($__internal_1_$__cuda_sm20_rem_s64) ;  /* 0x0000007800747944 */ /* 0x000fea0003c00000 */
[----:B------:R-:W-:Y:S01]  /*1ab0*/  IMAD.MOV.U32 R20, RZ, RZ, R22 ;  /* 0x000000ffff147224 */ /* 0x000fe200078e0016 */
[----:B------:R-:W-:-:S07]  /*1ac0*/  MOV R21, R3 ;  /* 0x0000000300157202 */ /* 0x000fce0000000f00 */
.L_x_32:
[----:B------:R-:W-:Y:S05]  /*1ad0*/  BSYNC.RECONVERGENT B0 ;  /* 0x0000000000007941 */ /* 0x000fea0003800200 */
.L_x_30:
        /* <DEDUP_REMOVED lines=32> */
.L_x_34:
[----:B------:R-:W-:Y:S01]  /*1ce0*/  IMAD.MOV.U32 R3, RZ, RZ, R4 ;  /* 0x000000ffff037224 */ /* 0x000fe200078e0004 */
[----:B------:R-:W-:Y:S02]  /*1cf0*/  MOV R22, R14 ;  /* 0x0000000e00167202 */ /* 0x000fe40000000f00 */
[----:B------:R-:W-:-:S07]  /*1d00*/  MOV R4, 0x1d20 ;  /* 0x00001d2000047802 */ /* 0x000fce0000000f00 */
[----:B------:R-:W-:Y:S05]  /*1d10*/  CALL.REL.NOINC `($__internal_1_$__cuda_sm20_rem_s64) ;  /* 0x0000007400d87944 */ /* 0x000fea0003c00000 */
[----:B------:R-:W-:Y:S01]  /*1d20*/  IMAD.MOV.U32 R18, RZ, RZ, R22 ;  /* 0x000000ffff127224 */ /* 0x000fe200078e0016 */
[----:B------:R-:W-:-:S07]  /*1d30*/  MOV R19, R3 ;  /* 0x0000000300137202 */ /* 0x000fce0000000f00 */
.L_x_35:
[----:B------:R-:W-:Y:S05]  /*1d40*/  BSYNC.RECONVERGENT B0 ;  /* 0x0000000000007941 */ /* 0x000fea0003800200 */
.L_x_33:
        /* <DEDUP_REMOVED lines=26> */
.L_x_37:
[----:B------:R-:W-:Y:S02]  /*1ef0*/  MOV R3, R4 ;  /* 0x0000000400037202 */ /* 0x000fe40000000f00 */
[----:B------:R-:W-:-:S07]  /*1f00*/  MOV R4, 0x1f20 ;  /* 0x00001f2000047802 */ /* 0x000fce0000000f00 */
[----:B------:R-:W-:Y:S05]  /*1f10*/  CALL.REL.NOINC `($__internal_1_$__cuda_sm20_rem_s64) ;  /* 0x0000007400587944 */ /* 0x000fea0003c00000 */
[----:B------:R-:W-:Y:S02]  /*1f20*/  IMAD.MOV.U32 R24, RZ, RZ, R22 ;  /* 0x000000ffff187224 */ /* 0x000fe400078e0016 */
[----:B------:R-:W-:-:S07]  /*1f30*/  IMAD.MOV.U32 R25, RZ, RZ, R3 ;  /* 0x000000ffff197224 */ /* 0x000fce00078e0003 */
.L_x_38:
[----:B------:R-:W-:Y:S05]  /*1f40*/  BSYNC.RECONVERGENT B0 ;  /* 0x0000000000007941 */ /* 0x000fea0003800200 */
.L_x_36:
        /* <DEDUP_REMOVED lines=26> */
.L_x_40:
[----:B------:R-:W-:Y:S01]  /*20f0*/  IMAD.MOV.U32 R3, RZ, RZ, R14 ;  /* 0x000000ffff037224 */ /* 0x000fe200078e000e */
[----:B------:R-:W-:-:S07]  /*2100*/  MOV R4, 0x2120 ;  /* 0x0000212000047802 */ /* 0x000fce0000000f00 */
[----:B------:R-:W-:Y:S05]  /*2110*/  CALL.REL.NOINC `($__internal_1_$__cuda_sm20_rem_s64) ;  /* 0x0000007000d87944 */ /* 0x000fea0003c00000 */
[----:B------:R-:W-:Y:S01]  /*2120*/  IMAD.MOV.U32 R18, RZ, RZ, R22 ;  /* 0x000000ffff127224 */ /* 0x000fe200078e0016 */
[----:B------:R-:W-:-:S07]  /*2130*/  MOV R19, R3 ;  /* 0x0000000300137202 */ /* 0x000fce0000000f00 */
.L_x_41:
[----:B------:R-:W-:Y:S05]  /*2140*/  BSYNC.RECONVERGENT B0 ;  /* 0x0000000000007941 */ /* 0x000fea0003800200 */
.L_x_39:
        /* <DEDUP_REMOVED lines=28> */
.L_x_43:
[----:B------:R-:W-:Y:S01]  /*2310*/  IMAD.MOV.U32 R3, RZ, RZ, R4 ;  /* 0x000000ffff037224 */ /* 0x000fe200078e0004 */
[----:B------:R-:W-:Y:S02]  /*2320*/  MOV R22, R14 ;  /* 0x0000000e00167202 */ /* 0x000fe40000000f00 */
[----:B------:R-:W-:-:S07]  /*2330*/  MOV R4, 0x2350 ;  /* 0x0000235000047802 */ /* 0x000fce0000000f00 */
[----:B------:R-:W-:Y:S05]  /*2340*/  CALL.REL.NOINC `($__internal_1_$__cuda_sm20_rem_s64) ;  /* 0x00000070004c7944 */ /* 0x000fea0003c00000 */
[----:B------:R-:W-:Y:S01]  /*2350*/  IMAD.MOV.U32 R14, RZ, RZ, R22 ;  /* 0x000000ffff0e7224 */ /* 0x000fe200078e0016 */
[----:B------:R-:W-:-:S07]  /*2360*/  MOV R15, R3 ;  /* 0x00000003000f7202 */ /* 0x000fce0000000f00 */
.L_x_44:
[----:B------:R-:W-:Y:S05]  /*2370*/  BSYNC.RECONVERGENT B0 ;  /* 0x0000000000007941 */ /* 0x000fea0003800200 */
.L_x_42:
        /* <DEDUP_REMOVED lines=32> */
.L_x_46:
[----:B------:R-:W-:Y:S01]  /*2580*/  IMAD.MOV.U32 R3, RZ, RZ, R4 ;  /* 0x000000ffff037224 */ /* 0x000fe200078e0004 */
[----:B------:R-:W-:Y:S02]  /*2590*/  MOV R22, R18 ;  /* 0x0000001200167202 */ /* 0x000fe40000000f00 */
[----:B------:R-:W-:-:S07]  /*25a0*/  MOV R4, 0x25c0 ;  /* 0x000025c000047802 */ /* 0x000fce0000000f00 */
[----:B------:R-:W-:Y:S05]  /*25b0*/  CALL.REL.NOINC `($__internal_1_$__cuda_sm20_rem_s64) ;  /* 0x0000006c00b07944 */ /* 0x000fea0003c00000 */
[----:B------:R-:W-:Y:S01]  /*25c0*/  IMAD.MOV.U32 R18, RZ, RZ, R22 ;  /* 0x000000ffff127224 */ /* 0x000fe200078e0016 */
[----:B------:R-:W-:-:S07]  /*25d0*/  MOV R19, R3 ;  /* 0x0000000300137202 */ /* 0x000fce0000000f00 */
.L_x_47:
[----:B------:R-:W-:Y:S05]  /*25e0*/  BSYNC.RECONVERGENT B0 ;  /* 0x0000000000007941 */ /* 0x000fea0003800200 */
.L_x_45:
        /* <DEDUP_REMOVED lines=26> */
.L_x_49:
[----:B------:R-:W-:Y:S02]  /*2790*/  MOV R3, R4 ;  /* 0x0000000400037202 */ /* 0x000fe40000000f00 */
[----:B------:R-:W-:-:S07]  /*27a0*/  MOV R4, 0x27c0 ;  /* 0x000027c000047802 */ /* 0x000fce0000000f00 */
[----:B------:R-:W-:Y:S05]  /*27b0*/  CALL.REL.NOINC `($__internal_1_$__cuda_sm20_rem_s64) ;  /* 0x0000006c00307944 */ /* 0x000fea0003c00000 */
[----:B------:R-:W-:Y:S02]  /*27c0*/  IMAD.MOV.U32 R24, RZ, RZ, R22 ;  /* 0x000000ffff187224 */ /* 0x000fe400078e0016 */
[----:B------:R-:W-:-:S07]  /*27d0*/  IMAD.MOV.U32 R25, RZ, RZ, R3 ;  /* 0x000000ffff197224 */ /* 0x000fce00078e0003 */
.L_x_50:
[----:B------:R-:W-:Y:S05]  /*27e0*/  BSYNC.RECONVERGENT B0 ;  /* 0x0000000000007941 */ /* 0x000fea0003800200 */
.L_x_48:
        /* <DEDUP_REMOVED lines=26> */
.L_x_52:
[----:B------:R-:W-:Y:S01]  /*2990*/  IMAD.MOV.U32 R3, RZ, RZ, R18 ;  /* 0x000000ffff037224 */ /* 0x000fe200078e0012 */
[----:B------:R-:W-:-:S07]  /*29a0*/  MOV R4, 0x29c0 ;  /* 0x000029c000047802 */ /* 0x000fce0000000f00 */
[----:B------:R-:W-:Y:S05]  /*29b0*/  CALL.REL.NOINC `($__internal_1_$__cuda_sm20_rem_s64) ;  /* 0x0000006800b07944 */ /* 0x000fea0003c00000 */
[----:B------:R-:W-:Y:S01]  /*29c0*/  IMAD.MOV.U32 R18, RZ, RZ, R22 ;  /* 0x000000ffff127224 */ /* 0x000fe200078e0016 */
[----:B------:R-:W-:-:S07]  /*29d0*/  MOV R19, R3 ;  /* 0x0000000300137202 */ /* 0x000fce0000000f00 */
.L_x_53:
[----:B------:R-:W-:Y:S05]  /*29e0*/  BSYNC.RECONVERGENT B0 ;  /* 0x0000000000007941 */ /* 0x000fea0003800200 */
.L_x_51:
        /* <DEDUP_REMOVED lines=28> */
.L_x_55:
[----:B------:R-:W-:Y:S01]  /*2bb0*/  IMAD.MOV.U32 R3, RZ, RZ, R4 ;  /* 0x000000ffff037224 */ /* 0x000fe200078e0004 */
[----:B------:R-:W-:Y:S02]  /*2bc0*/  MOV R22, R12 ;  /* 0x0000000c00167202 */ /* 0x000fe40000000f00 */
[----:B------:R-:W-:-:S07]  /*2bd0*/  MOV R4, 0x2bf0 ;  /* 0x00002bf000047802 */ /* 0x000fce0000000f00 */
[----:B------:R-:W-:Y:S05]  /*2be0*/  CALL.REL.NOINC `($__internal_1_$__cuda_sm20_rem_s64) ;  /* 0x0000006800247944 */ /* 0x000fea0003c00000 */
[----:B------:R-:W-:Y:S01]  /*2bf0*/  IMAD.MOV.U32 R20, RZ, RZ, R22 ;  /* 0x000000ffff147224 */ /* 0x000fe200078e0016 */
[----:B------:R-:W-:-:S07]  /*2c00*/  MOV R21, R3 ;  /* 0x0000000300157202 */ /* 0x000fce0000000f00 */
.L_x_56:
[----:B------:R-:W-:Y:S05]  /*2c10*/  BSYNC.RECONVERGENT B0 ;  /* 0x0000000000007941 */ /* 0x000fea0003800200 */
.L_x_54:
[----:B------:R-:W-:Y:S01]  /*2c20*/  UIADD3 UR14, UP0, UPT, UR14, -0x4, URZ ;  /* 0xfffffffc0e0e7890 */ /* 0x000fe2000ff1e0ff */
[----:B------:R-:W-:Y:S01]  /*2c30*/  VIADD R5, R5, 0x4 ;  /* 0x0000000405057836 */ /* 0x000fe20000000000 */
[----:B------:R-:W-:Y:S01]  /*2c40*/  IADD3 R7, PT, PT, R7, 0x4, RZ ;  /* 0x0000000407077810 */ /* 0x000fe20007ffe0ff */
[----:B------:R-:W-:Y:S01]  /*2c50*/  VIADD R6, R6, 0x4 ;  /* 0x0000000406067836 */ /* 0x000fe20000000000 */
[----:B------:R-:W-:Y:S01]  /*2c60*/  UIADD3.X UR15, UPT, UPT, UR15, -0x1, URZ, UP0, !UPT ;  /* 0xffffffff0f0f7890 */ /* 0x000fe200087fe4ff */
[----:B------:R-:W-:Y:S01]  /*2c70*/  VIADD R23, R23, 0x4 ;  /* 0x0000000417177836 */ /* 0x000fe20000000000 */
[----:B------:R-:W-:Y:S02]  /*2c80*/  UISETP.NE.U32.AND UP0, UPT, UR14, URZ, UPT ;  /* 0x000000ff0e00728c */ /* 0x000fe4000bf05070 */
[----:B------:R-:W-:Y:S02]  /*2c90*/  UIADD3 UR4, UPT, UPT, UR4, 0x4, URZ ;  /* 0x0000000404047890 */ /* 0x000fe4000fffe0ff */
[----:B------:R-:W-:-:S09]  /*2ca0*/  UISETP.NE.AND.EX UP0, UPT, UR15, URZ, UPT, UP0 ;  /* 0x000000ff0f00728c */ /* 0x000fd2000bf05300 */
[----:B------:R-:W-:Y:S05]  /*2cb0*/  BRA.U UP0, `(.L_x_57) ;  /* 0xffffffdd00347547 */ /* 0x000fea000b83ffff */
.L_x_8:
[----:B------:R-:W-:-:S04]  /*2cc0*/  UISETP.NE.U32.AND UP0, UPT, UR18, URZ, UPT ;  /* 0x000000ff1200728c */ /* 0x000fc8000bf05070 */
[----:B------:R-:W-:-:S09]  /*2cd0*/  UISETP.NE.AND.EX UP0, UPT, URZ, URZ, UPT, UP0 ;  /* 0x000000ffff00728c */ /* 0x000fd2000bf05300 */
[----:B------:R-:W-:Y:S05]  /*2ce0*/  BRA.U !UP0, `(.L_x_7) ;  /* 0x0000001908087547 */ /* 0x000fea000b800000 */
[----:B------:R-:W0:Y:S01]  /*2cf0*/  LDCU.64 UR6, c[0x0][0x380] ;  /* 0x00007000ff0677ac */ /* 0x000e220008000a00 */
[----:B------:R-:W-:Y:S01]  /*2d00*/  VIADD R5, R2, UR4 ;  /* 0x0000000402057c36 */ /* 0x000fe20008000000 */
[----:B------:R-:W1:Y:S04]  /*2d10*/  LDCU UR4, c[0x0][0x394] ;  /* 0x00007280ff0477ac */ /* 0x000e680008000800 */
[----:B------:R-:W-:Y:S02]  /*2d20*/  SHF.R.S32.HI R2, RZ, 0x1f, R5 ;  /* 0x0000001fff027819 */ /* 0x000fe40000011405 */
[----:B------:R-:W-:-:S04]  /*2d30*/  IADD3 R3, P0, PT, R5, UR8, RZ ;  /* 0x0000000805037c10 */ /* 0x000fc8000ff1e0ff */
[----:B------:R-:W-:Y:S02]  /*2d40*/  IADD3.X R4, PT, PT, R2, UR9, RZ, P0, !PT ;  /* 0x0000000902047c10 */ /* 0x000fe400087fe4ff */
[----:B0-----:R-:W-:-:S04]  /*2d50*/  LEA R8, P0, R3, UR6, 0x3 ;  /* 0x0000000603087c11 */ /* 0x001fc8000f8018ff */
[----:B------:R-:W-:-:S05]  /*2d60*/  LEA.HI.X R9, R3, UR7, R4, 0x3, P0 ;  /* 0x0000000703097c11 */ /* 0x000fca00080f1c04 */
[----:B------:R-:W2:Y:S01]  /*2d70*/  LDG.E.64 R6, desc[UR10][R8.64] ;  /* 0x0000000a08067981 */ /* 0x000ea2000c1e1b00 */
[----:B------:R-:W-:Y:S01]  /*2d80*/  BSSY.RECONVERGENT B0, `(.L_x_58) ;  /* 0x0000021000007945 */ /* 0x000fe20003800200 */
[-C--:B--2---:R-:W-:Y:S02]  /*2d90*/  IMAD R3, R7, R20.reuse, RZ ;  /* 0x0000001407037224 */ /* 0x084fe400078e02ff */
[----:B------:R-:W-:-:S04]  /*2da0*/  IMAD.WIDE.U32 R22, R6, R20, RZ ;  /* 0x0000001406167225 */ /* 0x000fc800078e00ff */
[----:B------:R-:W-:-:S05]  /*2db0*/  IMAD R3, R6, R21, R3 ;  /* 0x0000001506037224 */ /* 0x000fca00078e0203 */
[----:B------:R-:W-:-:S04]  /*2dc0*/  IADD3 R4, PT, PT, R23, R3, RZ ;  /* 0x0000000317047210 */ /* 0x000fc80007ffe0ff */
[----:B-1----:R-:W-:-:S04]  /*2dd0*/  LOP3.LUT R3, R4, UR4, RZ, 0xfc, !PT ;  /* 0x0000000404037c12 */ /* 0x002fc8000f8efcff */
[----:B------:R-:W-:-:S13]  /*2de0*/  ISETP.NE.U32.AND P0, PT, R3, RZ, PT ;  /* 0x000000ff0300720c */ /* 0x000fda0003f05070 */
[----:B------:R-:W-:Y:S05]  /*2df0*/  @P0 BRA `(.L_x_59) ;  /* 0x0000000000500947 */ /* 0x000fea0003800000 */
[----:B------:R-:W0:Y:S01]  /*2e00*/  LDCU UR4, c[0x0][0x390] ;  /* 0x00007200ff0477ac */ /* 0x000e220008000800 */
[----:B------:R-:W-:Y:S01]  /*2e10*/  IMAD.MOV.U32 R13, RZ, RZ, RZ ;  /* 0x000000ffff0d7224 */ /* 0x000fe200078e00ff */
[----:B0-----:R-:W0:Y:S01]  /*2e20*/  I2F.U32.RP R4, UR4 ;  /* 0x0000000400047d06 */ /* 0x001e220008209000 */
[----:B------:R-:W-:-:S07]  /*2e30*/  ISETP.NE.U32.AND P2, PT, RZ, UR4, PT ;  /* 0x00000004ff007c0c */ /* 0x000fce000bf45070 */
[----:B0-----:R-:W0:Y:S02]  /*2e40*/  MUFU.RCP R4, R4 ;  /* 0x0000000400047308 */ /* 0x001e240000001000 */
[----:B0-----:R-:W-:-:S06]  /*2e50*/  VIADD R6, R4, 0xffffffe ;  /* 0x0ffffffe04067836 */ /* 0x001fcc0000000000 */
[----:B------:R0:W1:Y:S02]  /*2e60*/  F2I.FTZ.U32.TRUNC.NTZ R7, R6 ;  /* 0x0000000600077305 */ /* 0x000064000021f000 */
[----:B0-----:R-:W-:Y:S02]  /*2e70*/  HFMA2 R6, -RZ, RZ, 0, 0 ;  /* 0x00000000ff067431 */ /* 0x001fe400000001ff */
[----:B-1----:R-:W-:-:S04]  /*2e80*/  IMAD.MOV R3, RZ, RZ, -R7 ;  /* 0x000000ffff037224 */ /* 0x002fc800078e0a07 */
[----:B------:R-:W-:-:S04]  /*2e90*/  IMAD R3, R3, UR4, RZ ;  /* 0x0000000403037c24 */ /* 0x000fc8000f8e02ff */
[----:B------:R-:W-:-:S06]  /*2ea0*/  IMAD.HI.U32 R3, R7, R3, R6 ;  /* 0x0000000307037227 */ /* 0x000fcc00078e0006 */
[----:B------:R-:W-:-:S04]  /*2eb0*/  IMAD.HI.U32 R3, R3, R22, RZ ;  /* 0x0000001603037227 */ /* 0x000fc800078e00ff */
[----:B------:R-:W-:-:S04]  /*2ec0*/  IMAD.MOV R3, RZ, RZ, -R3 ;  /* 0x000000ffff037224 */ /* 0x000fc800078e0a03 */
[----:B------:R-:W-:-:S05]  /*2ed0*/  IMAD R12, R3, UR4, R22 ;  /* 0x00000004030c7c24 */ /* 0x000fca000f8e0216 */
[----:B------:R-:W-:-:S13]  /*2ee0*/  ISETP.GE.U32.AND P0, PT, R12, UR4, PT ;  /* 0x000000040c007c0c */ /* 0x000fda000bf06070 */
[----:B------:R-:W-:-:S05]  /*2ef0*/  @P0 VIADD R12, R12, -UR4 ;  /* 0x800000040c0c0c36 */ /* 0x000fca0008000000 */
[----:B------:R-:W-:-:S13]  /*2f00*/  ISETP.GE.U32.AND P0, PT, R12, UR4, PT ;  /* 0x000000040c007c0c */ /* 0x000fda000bf06070 */
[----:B------:R-:W-:Y:S02]  /*2f10*/  @P0 IADD3 R12, PT, PT, R12, -UR4, RZ ;  /* 0x800000040c0c0c10 */ /* 0x000fe4000fffe0ff */
[----:B------:R-:W-:Y:S01]  /*2f20*/  @!P2 LOP3.LUT R12, RZ, UR4, RZ, 0x33, !PT ;  /* 0x00000004ff0cac12 */ /* 0x000fe2000f8e33ff */
[----:B------:R-:W-:Y:S06]  /*2f30*/  BRA `(.L_x_60) ;  /* 0x0000000000147947 */ /* 0x000fec0003800000 */
.L_x_59:
[----:B------:R-:W-:Y:S01]  /*2f40*/  IMAD.MOV.U32 R3, RZ, RZ, R4 ;  /* 0x000000ffff037224 */ /* 0x000fe200078e0004 */
[----:B------:R-:W-:-:S07]  /*2f50*/  MOV R4, 0x2f70 ;  /* 0x00002f7000047802 */ /* 0x000fce0000000f00 */
[----:B-----5:R-:W-:Y:S05]  /*2f60*/  CALL.REL.NOINC `($__internal_1_$__cuda_sm20_rem_s64) ;  /* 0x0000006400447944 */ /* 0x020fea0003c00000 */
[----:B------:R-:W-:Y:S01]  /*2f70*/  MOV R12, R22 ;  /* 0x00000016000c7202 */ /* 0x000fe20000000f00 */
[----:B------:R-:W-:-:S07]  /*2f80*/  IMAD.MOV.U32 R13, RZ, RZ, R3 ;  /* 0x000000ffff0d7224 */ /* 0x000fce00078e0003 */
.L_x_60:
[----:B------:R-:W-:Y:S05]  /*2f90*/  BSYNC.RECONVERGENT B0 ;  /* 0x0000000000007941 */ /* 0x000fea0003800200 */
.L_x_58:
[----:B------:R-:W0:Y:S01]  /*2fa0*/  LDCU.64 UR6, c[0x0][0x380] ;  /* 0x00007000ff0677ac */ /* 0x000e220008000a00 */
[----:B------:R-:W1:Y:S01]  /*2fb0*/  LDCU UR4, c[0x0][0x394] ;  /* 0x00007280ff0477ac */ /* 0x000e620008000800 */
[----:B0-----:R-:W-:-:S04]  /*2fc0*/  LEA R6, P0, R5, UR6, 0x3 ;  /* 0x0000000605067c11 */ /* 0x001fc8000f8018ff */
[----:B------:R-:W-:-:S05]  /*2fd0*/  LEA.HI.X R7, R5, UR7, R2, 0x3, P0 ;  /* 0x0000000705077c11 */ /* 0x000fca00080f1c02 */
[----:B------:R-:W2:Y:S01]  /*2fe0*/  LDG.E.64 R14, desc[UR10][R6.64] ;  /* 0x0000000a060e7981 */ /* 0x000ea2000c1e1b00 */
[----:B------:R-:W-:Y:S01]  /*2ff0*/  BSSY.RECONVERGENT B0, `(.L_x_61) ;  /* 0x000001d000007945 */ /* 0x000fe20003800200 */
[----:B--2---:R-:W-:-:S05]  /*3000*/  IADD3 R22, P0, PT, R14, R12, RZ ;  /* 0x0000000c0e167210 */ /* 0x004fca0007f1e0ff */
[----:B------:R-:W-:-:S05]  /*3010*/  IMAD.X R3, R15, 0x1, R13, P0 ;  /* 0x000000010f037824 */ /* 0x000fca00000e060d */
        /* <DEDUP_REMOVED lines=8> */
[----:B0-----:R-:W-:-:S06]  /*30a0*/  IADD3 R3, PT, PT, R4, 0xffffffe, RZ ;  /* 0x0ffffffe04037810 */ /* 0x001fcc0007ffe0ff */
[----:B------:R-:W0:Y:S02]  /*30b0*/  F2I.FTZ.U32.TRUNC.NTZ R3, R3 ;  /* 0x0000000300037305 */ /* 0x000e24000021f000 */
[----:B0-----:R-:W-:-:S04]  /*30c0*/  IMAD.MOV R5, RZ, RZ, -R3 ;  /* 0x000000ffff057224 */ /* 0x001fc800078e0a03 */
[----:B------:R-:W-:-:S04]  /*30d0*/  IMAD R5, R5, UR4, RZ ;  /* 0x0000000405057c24 */ /* 0x000fc8000f8e02ff */
[----:B------:R-:W-:-:S04]  /*30e0*/  IMAD.HI.U32 R5, R3, R5, R2 ;  /* 0x0000000503057227 */ /* 0x000fc800078e0002 */
[----:B------:R-:W-:Y:S02]  /*30f0*/  HFMA2 R3, -RZ, RZ, 0, 0 ;  /* 0x00000000ff037431 */ /* 0x000fe400000001ff */
        /* <DEDUP_REMOVED lines=9> */
.L_x_62:
[----:B------:R-:W-:-:S07]  /*3190*/  MOV R4, 0x31b0 ;  /* 0x000031b000047802 */ /* 0x000fce0000000f00 */
[----:B-----5:R-:W-:Y:S05]  /*31a0*/  CALL.REL.NOINC `($__internal_1_$__cuda_sm20_rem_s64) ;  /* 0x0000006000b47944 */ /* 0x020fea0003c00000 */
[----:B------:R-:W-:-:S07]  /*31b0*/  IMAD.MOV.U32 R2, RZ, RZ, R22 ;  /* 0x000000ffff027224 */ /* 0x000fce00078e0016 */
.L_x_63:
[----:B------:R-:W-:Y:S05]  /*31c0*/  BSYNC.RECONVERGENT B0 ;  /* 0x0000000000007941 */ /* 0x000fea0003800200 */
.L_x_61:
[----:B------:R-:W0:Y:S01]  /*31d0*/  LDCU.64 UR8, c[0x0][0x390] ;  /* 0x00007200ff0877ac */ /* 0x000e220008000a00 */
[----:B------:R1:W-:Y:S01]  /*31e0*/  STG.E.64 desc[UR10][R6.64], R2 ;  /* 0x0000000206007986 */ /* 0x0003e2000c101b0a */
[----:B------:R-:W-:Y:S01]  /*31f0*/  BSSY.RECONVERGENT B0, `(.L_x_64) ;  /* 0x000001d000007945 */ /* 0x000fe20003800200 */
[----:B0-----:R-:W-:-:S04]  /*3200*/  IADD3 R22, P0, P2, R14, UR8, -R12 ;  /* 0x000000080e167c10 */ /* 0x001fc8000fa1e80c */
[----:B------:R-:W-:-:S04]  /*3210*/  IADD3.X R12, PT, PT, R15, UR9, ~R13, P0, P2 ;  /* 0x000000090f0c7c10 */ /* 0x000fc800087e4c0d */
[----:B------:R-:W-:-:S04]  /*3220*/  LOP3.LUT R4, R12, UR9, RZ, 0xfc, !PT ;  /* 0x000000090c047c12 */ /* 0x000fc8000f8efcff */
[----:B------:R-:W-:-:S13]  /*3230*/  ISETP.NE.U32.AND P0, PT, R4, RZ, PT ;  /* 0x000000ff0400720c */ /* 0x000fda0003f05070 */
[----:B-1----:R-:W-:Y:S05]  /*3240*/  @P0 BRA `(.L_x_65) ;  /* 0x00000000004c0947 */ /* 0x002fea0003800000 */
        /* <DEDUP_REMOVED lines=19> */
.L_x_65:
[----:B------:R-:W-:Y:S02]  /*3380*/  MOV R3, R12 ;  /* 0x0000000c00037202 */ /* 0x000fe40000000f00 */
[----:B------:R-:W-:-:S07]  /*3390*/  MOV R4, 0x33b0 ;  /* 0x000033b000047802 */ /* 0x000fce0000000f00 */
[----:B-----5:R-:W-:Y:S05]  /*33a0*/  CALL.REL.NOINC `($__internal_1_$__cuda_sm20_rem_s64) ;  /* 0x0000006000347944 */ /* 0x020fea0003c00000 */
[----:B------:R-:W-:-:S07]  /*33b0*/  IMAD.MOV.U32 R2, RZ, RZ, R22 ;  /* 0x000000ffff027224 */ /* 0x000fce00078e0016 */
.L_x_66:
[----:B------:R-:W-:Y:S05]  /*33c0*/  BSYNC.RECONVERGENT B0 ;  /* 0x0000000000007941 */ /* 0x000fea0003800200 */
.L_x_64:
[----:B------:R-:W0:Y:S01]  /*33d0*/  LDCU UR4, c[0x0][0x394] ;  /* 0x00007280ff0477ac */ /* 0x000e220008000800 */
[-C--:B-----5:R-:W-:Y:S01]  /*33e0*/  IMAD R5, R21, R10.reuse, RZ ;  /* 0x0000000a15057224 */ /* 0x0a0fe200078e02ff */
[----:B------:R1:W-:Y:S01]  /*33f0*/  STG.E.64 desc[UR10][R8.64], R2 ;  /* 0x0000000208007986 */ /* 0x0003e2000c101b0a */
[----:B------:R-:W-:Y:S01]  /*3400*/  IMAD.WIDE.U32 R22, R20, R10, RZ ;  /* 0x0000000a14167225 */ /* 0x000fe200078e00ff */
[----:B------:R-:W-:Y:S03]  /*3410*/  BSSY.RECONVERGENT B0, `(.L_x_67) ;  /* 0x000001f000007945 */ /* 0x000fe60003800200 */
[----:B------:R-:W-:-:S04]  /*3420*/  IMAD R5, R11, R20, R5 ;  /* 0x000000140b057224 */ /* 0x000fc800078e0205 */
[----:B------:R-:W-:-:S05]  /*3430*/  IMAD.IADD R5, R23, 0x1, R5 ;  /* 0x0000000117057824 */ /* 0x000fca00078e0205 */
[----:B0-----:R-:W-:-:S04]  /*3440*/  LOP3.LUT R4, R5, UR4, RZ, 0xfc, !PT ;  /* 0x0000000405047c12 */ /* 0x001fc8000f8efcff */
[----:B------:R-:W-:-:S13]  /*3450*/  ISETP.NE.U32.AND P0, PT, R4, RZ, PT ;  /* 0x000000ff0400720c */ /* 0x000fda0003f05070 */
[----:B-1----:R-:W-:Y:S05]  /*3460*/  @P0 BRA `(.L_x_68) ;  /* 0x0000000000500947 */ /* 0x002fea0003800000 */
[----:B------:R-:W0:Y:S01]  /*3470*/  LDCU UR4, c[0x0][0x390] ;  /* 0x00007200ff0477ac */ /* 0x000e220008000800 */
[----:B------:R-:W-:Y:S02]  /*3480*/  IMAD.MOV.U32 R2, RZ, RZ, RZ ;  /* 0x000000ffff027224 */ /* 0x000fe400078e00ff */
[----:B------:R-:W-:Y:S01]  /*3490*/  HFMA2 R17, -RZ, RZ, 0, 0 ;  /* 0x00000000ff117431 */ /* 0x000fe200000001ff */
[----:B0-----:R-:W0:Y:S01]  /*34a0*/  I2F.U32.RP R4, UR4 ;  /* 0x0000000400047d06 */ /* 0x001e220008209000 */
[----:B------:R-:W-:-:S07]  /*34b0*/  ISETP.NE.U32.AND P2, PT, RZ, UR4, PT ;  /* 0x00000004ff007c0c */ /* 0x000fce000bf45070 */
[----:B0-----:R-:W0:Y:S02]  /*34c0*/  MUFU.RCP R4, R4 ;  /* 0x0000000400047308 */ /* 0x001e240000001000 */
[----:B0-----:R-:W-:-:S06]  /*34d0*/  IADD3 R5, PT, PT, R4, 0xffffffe, RZ ;  /* 0x0ffffffe04057810 */ /* 0x001fcc0007ffe0ff */
[----:B------:R-:W0:Y:S02]  /*34e0*/  F2I.FTZ.U32.TRUNC.NTZ R3, R5 ;  /* 0x0000000500037305 */ /* 0x000e24000021f000 */
[----:B0-----:R-:W-:-:S04]  /*34f0*/  IMAD.MOV R13, RZ, RZ, -R3 ;  /* 0x000000ffff0d7224 */ /* 0x001fc800078e0a03 */
        /* <DEDUP_REMOVED lines=11> */
.L_x_68:
[----:B------:R-:W-:Y:S01]  /*35b0*/  IMAD.MOV.U32 R3, RZ, RZ, R5 ;  /* 0x000000ffff037224 */ /* 0x000fe200078e0005 */
[----:B------:R-:W-:-:S07]  /*35c0*/  MOV R4, 0x35e0 ;  /* 0x000035e000047802 */ /* 0x000fce0000000f00 */
[----:B------:R-:W-:Y:S05]  /*35d0*/  CALL.REL.NOINC `($__internal_1_$__cuda_sm20_rem_s64) ;  /* 0x0000005c00a87944 */ /* 0x000fea0003c00000 */
[----:B------:R-:W-:Y:S01]  /*35e0*/  IMAD.MOV.U32 R16, RZ, RZ, R22 ;  /* 0x000000ffff107224 */ /* 0x000fe200078e0016 */
[----:B------:R-:W-:-:S07]  /*35f0*/  MOV R17, R3 ;  /* 0x0000000300117202 */ /* 0x000fce0000000f00 */
.L_x_69:
[----:B------:R-:W-:Y:S05]  /*3600*/  BSYNC.RECONVERGENT B0 ;  /* 0x0000000000007941 */ /* 0x000fea0003800200 */
.L_x_67:
[----:B------:R-:W-:-:S04]  /*3610*/  UISETP.NE.U32.AND UP0, UPT, UR18, 0x1, UPT ;  /* 0x000000011200788c */ /* 0x000fc8000bf05070 */
[----:B------:R-:W-:-:S09]  /*3620*/  UISETP.NE.AND.EX UP0, UPT, URZ, URZ, UPT, UP0 ;  /* 0x000000ffff00728c */ /* 0x000fd2000bf05300 */
[----:B------:R-:W-:Y:S05]  /*3630*/  BRA.U !UP0, `(.L_x_7) ;  /* 0x0000000d08b47547 */ /* 0x000fea000b800000 */
[----:B------:R-:W2:Y:S01]  /*3640*/  LDG.E.64 R2, desc[UR10][R8.64+0x8] ;  /* 0x0000080a08027981 */ /* 0x000ea2000c1e1b00 */
[----:B------:R-:W0:Y:S01]  /*3650*/  LDCU UR4, c[0x0][0x394] ;  /* 0x00007280ff0477ac */ /* 0x000e220008000800 */
[----:B------:R-:W-:Y:S01]  /*3660*/  BSSY.RECONVERGENT B0, `(.L_x_70) ;  /* 0x0000020000007945 */ /* 0x000fe20003800200 */
[-C--:B--2---:R-:W-:Y:S02]  /*3670*/  IMAD R3, R3, R16.reuse, RZ ;  /* 0x0000001003037224 */ /* 0x084fe400078e02ff */
[----:B------:R-:W-:-:S04]  /*3680*/  IMAD.WIDE.U32 R22, R2, R16, RZ ;  /* 0x0000001002167225 */ /* 0x000fc800078e00ff */
[----:B------:R-:W-:-:S04]  /*3690*/  IMAD R3, R2, R17, R3 ;  /* 0x0000001102037224 */ /* 0x000fc800078e0203 */
[----:B------:R-:W-:-:S05]  /*36a0*/  IMAD.IADD R3, R23, 0x1, R3 ;  /* 0x0000000117037824 */ /* 0x000fca00078e0203 */
[----:B0-----:R-:W-:-:S04]  /*36b0*/  LOP3.LUT R2, R3, UR4, RZ, 0xfc, !PT ;  /* 0x0000000403027c12 */ /* 0x001fc8000f8efcff */
[----:B------:R-:W-:-:S13]  /*36c0*/  ISETP.NE.U32.AND P0, PT, R2, RZ, PT ;  /* 0x000000ff0200720c */ /* 0x000fda0003f05070 */
[----:B------:R-:W-:Y:S05]  /*36d0*/  @P0 BRA `(.L_x_71) ;  /* 0x0000000000500947 */ /* 0x000fea0003800000 */
[----:B------:R-:W0:Y:S01]  /*36e0*/  LDCU UR4, c[0x0][0x390] ;  /* 0x00007200ff0477ac */ /* 0x000e220008000800 */
[----:B------:R-:W-:Y:S02]  /*36f0*/  IMAD.MOV.U32 R2, RZ, RZ, RZ ;  /* 0x000000ffff027224 */ /* 0x000fe400078e00ff */
[----:B------:R-:W-:Y:S01]  /*3700*/  IMAD.MOV.U32 R15, RZ, RZ, RZ ;  /* 0x000000ffff0f7224 */ /* 0x000fe200078e00ff */
[----:B0-----:R-:W0:Y:S01]  /*3710*/  I2F.U32.RP R4, UR4 ;  /* 0x0000000400047d06 */ /* 0x001e220008209000 */
[----:B------:R-:W-:-:S07]  /*3720*/  ISETP.NE.U32.AND P2, PT, RZ, UR4, PT ;  /* 0x00000004ff007c0c */ /* 0x000fce000bf45070 */
[----:B0-----:R-:W0:Y:S02]  /*3730*/  MUFU.RCP R4, R4 ;  /* 0x0000000400047308 */ /* 0x001e240000001000 */
[----:B0-----:R-:W-:-:S06]  /*3740*/  VIADD R5, R4, 0xffffffe ;  /* 0x0ffffffe04057836 */ /* 0x001fcc0000000000 */
[----:B------:R-:W0:Y:S02]  /*3750*/  F2I.FTZ.U32.TRUNC.NTZ R3, R5 ;  /* 0x0000000500037305 */ /* 0x000e24000021f000 */
[----:B0-----:R-:W-:-:S05]  /*3760*/  IADD3 R13, PT, PT, RZ, -R3, RZ ;  /* 0x80000003ff0d7210 */ /* 0x001fca0007ffe0ff */
        /* <DEDUP_REMOVED lines=11> */
.L_x_71:
[----:B------:R-:W-:-:S07]  /*3820*/  MOV R4, 0x3840 ;  /* 0x0000384000047802 */ /* 0x000fce0000000f00 */
[----:B------:R-:W-:Y:S05]  /*3830*/  CALL.REL.NOINC `($__internal_1_$__cuda_sm20_rem_s64) ;  /* 0x0000005c00107944 */ /* 0x000fea0003c00000 */
[----:B------:R-:W-:Y:S01]  /*3840*/  MOV R14, R22 ;  /* 0x00000016000e7202 */ /* 0x000fe20000000f00 */
[----:B------:R-:W-:-:S07]  /*3850*/  IMAD.MOV.U32 R15, RZ, RZ, R3 ;  /* 0x000000ffff0f7224 */ /* 0x000fce00078e0003 */
.L_x_72:
[----:B------:R-:W-:Y:S05]  /*3860*/  BSYNC.RECONVERGENT B0 ;  /* 0x0000000000007941 */ /* 0x000fea0003800200 */
.L_x_70:
[----:B------:R-:W2:Y:S01]  /*3870*/  LDG.E.64 R12, desc[UR10][R6.64+0x8] ;  /* 0x0000080a060c7981 */ /* 0x000ea2000c1e1b00 */
[----:B------:R-:W0:Y:S01]  /*3880*/  LDCU UR4, c[0x0][0x394] ;  /* 0x00007280ff0477ac */ /* 0x000e220008000800 */
[----:B------:R-:W-:Y:S01]  /*3890*/  BSSY.RECONVERGENT B0, `(.L_x_73) ;  /* 0x000001d000007945 */ /* 0x000fe20003800200 */
[----:B--2---:R-:W-:-:S05]  /*38a0*/  IADD3 R22, P0, PT, R12, R14, RZ ;  /* 0x0000000e0c167210 */ /* 0x004fca0007f1e0ff */
[----:B------:R-:W-:-:S05]  /*38b0*/  IMAD.X R3, R13, 0x1, R15, P0 ;  /* 0x000000010d037824 */ /* 0x000fca00000e060f */
[----:B0-----:R-:W-:-:S04]  /*38c0*/  LOP3.LUT R2, R3, UR4, RZ, 0xfc, !PT ;  /* 0x0000000403027c12 */ /* 0x001fc8000f8efcff */
        /* <DEDUP_REMOVED lines=22> */
.L_x_74:
[----:B------:R-:W-:-:S07]  /*3a30*/  MOV R4, 0x3a50 ;  /* 0x00003a5000047802 */ /* 0x000fce0000000f00 */
[----:B------:R-:W-:Y:S05]  /*3a40*/  CALL.REL.NOINC `($__internal_1_$__cuda_sm20_rem_s64) ;  /* 0x00000058008c7944 */ /* 0x000fea0003c00000 */
[----:B------:R-:W-:-:S07]  /*3a50*/  IMAD.MOV.U32 R2, RZ, RZ, R22 ;  /* 0x000000ffff027224 */ /* 0x000fce00078e0016 */
.L_x_75:
[----:B------:R-:W-:Y:S05]  /*3a60*/  BSYNC.RECONVERGENT B0 ;  /* 0x0000000000007941 */ /* 0x000fea0003800200 */
.L_x_73:
        /* <DEDUP_REMOVED lines=27> */
.L_x_77:
[----:B------:R-:W-:Y:S02]  /*3c20*/  MOV R3, R12 ;  /* 0x0000000c00037202 */ /* 0x000fe40000000f00 */
[----:B------:R-:W-:-:S07]  /*3c30*/  MOV R4, 0x3c50 ;  /* 0x00003c5000047802 */ /* 0x000fce0000000f00 */
[----:B------:R-:W-:Y:S05]  /*3c40*/  CALL.REL.NOINC `($__internal_1_$__cuda_sm20_rem_s64) ;  /* 0x00000058000c7944 */ /* 0x000fea0003c00000 */
[----:B------:R-:W-:-:S07]  /*3c50*/  IMAD.MOV.U32 R2, RZ, RZ, R22 ;  /* 0x000000ffff027224 */ /* 0x000fce00078e0016 */
.L_x_78:
[----:B------:R-:W-:Y:S05]  /*3c60*/  BSYNC.RECONVERGENT B0 ;  /* 0x0000000000007941 */ /* 0x000fea0003800200 */
.L_x_76:
[----:B------:R-:W0:Y:S01]  /*3c70*/  LDCU UR4, c[0x0][0x394] ;  /* 0x00007280ff0477ac */ /* 0x000e220008000800 */
[-C--:B------:R-:W-:Y:S01]  /*3c80*/  IMAD R5, R17, R10.reuse, RZ ;  /* 0x0000000a11057224 */ /* 0x080fe200078e02ff */
        /* <DEDUP_REMOVED lines=20> */
[----:B------:R-:W-:Y:S02]  /*3dd0*/  IMAD R2, R3, UR4, R22 ;  /* 0x0000000403027c24 */ /* 0x000fe4000f8e0216 */
[----:B------:R-:W-:-:S03]  /*3de0*/  HFMA2 R3, -RZ, RZ, 0, 0 ;  /* 0x00000000ff037431 */ /* 0x000fc600000001ff */
[----:B------:R-:W-:-:S13]  /*3df0*/  ISETP.GE.U32.AND P0, PT, R2, UR4, PT ;  /* 0x0000000402007c0c */ /* 0x000fda000bf06070 */
[----:B------:R-:W-:-:S05]  /*3e00*/  @P0 VIADD R2, R2, -UR4 ;  /* 0x8000000402020c36 */ /* 0x000fca0008000000 */
[----:B------:R-:W-:-:S13]  /*3e10*/  ISETP.GE.U32.AND P0, PT, R2, UR4, PT ;  /* 0x0000000402007c0c */ /* 0x000fda000bf06070 */
[----:B------:R-:W-:Y:S01]  /*3e20*/  @P0 VIADD R2, R2, -UR4 ;  /* 0x8000000402020c36 */ /* 0x000fe20008000000 */
[----:B------:R-:W-:Y:S01]  /*3e30*/  @!P2 LOP3.LUT R2, RZ, UR4, RZ, 0x33, !PT ;  /* 0x00000004ff02ac12 */ /* 0x000fe2000f8e33ff */
[----:B------:R-:W-:Y:S06]  /*3e40*/  BRA `(.L_x_81) ;  /* 0x0000000000107947 */ /* 0x000fec0003800000 */
.L_x_80:
[----:B------:R-:W-:Y:S01]  /*3e50*/  IMAD.MOV.U32 R3, RZ, RZ, R5 ;  /* 0x000000ffff037224 */ /* 0x000fe200078e0005 */
[----:B------:R-:W-:-:S07]  /*3e60*/  MOV R4, 0x3e80 ;  /* 0x00003e8000047802 */ /* 0x000fce0000000f00 */
[----:B------:R-:W-:Y:S05]  /*3e70*/  CALL.REL.NOINC `($__internal_1_$__cuda_sm20_rem_s64) ;  /* 0x0000005400807944 */ /* 0x000fea0003c00000 */
[----:B------:R-:W-:-:S07]  /*3e80*/  IMAD.MOV.U32 R2, RZ, RZ, R22 ;  /* 0x000000ffff027224 */ /* 0x000fce00078e0016 */
.L_x_81:
[----:B------:R-:W-:Y:S05]  /*3e90*/  BSYNC.RECONVERGENT B0 ;  /* 0x0000000000007941 */ /* 0x000fea0003800200 */
.L_x_79:
        /* <DEDUP_REMOVED lines=8> */
[----:B------:R-:W-:-:S05]  /*3f20*/  IMAD R5, R4, R3, R5 ;  /* 0x0000000304057224 */ /* 0x000fca00078e0205 */
[----:B------:R-:W-:-:S04]  /*3f30*/  IADD3 R3, PT, PT, R23, R5, RZ ;  /* 0x0000000517037210 */ /* 0x000fc80007ffe0ff */
[----:B0-----:R-:W-:-:S04]  /*3f40*/  LOP3.LUT R2, R3, UR4, RZ, 0xfc, !PT ;  /* 0x0000000403027c12 */ /* 0x001fc8000f8efcff */
[----:B------:R-:W-:-:S13]  /*3f50*/  ISETP.NE.U32.AND P0, PT, R2, RZ, PT ;  /* 0x000000ff0200720c */ /* 0x000fda0003f05070 */
[----:B------:R-:W-:Y:S05]  /*3f60*/  @P0 BRA `(.L_x_83) ;  /* 0x0000000000500947 */ /* 0x000fea0003800000 */
[----:B------:R-:W0:Y:S01]  /*3f70*/  LDCU UR4, c[0x0][0x390] ;  /* 0x00007200ff0477ac */ /* 0x000e220008000800 */
[----:B------:R-:W-:Y:S01]  /*3f80*/  MOV R2, RZ ;  /* 0x000000ff00027202 */ /* 0x000fe20000000f00 */
[----:B------:R-:W-:Y:S01]  /*3f90*/  IMAD.MOV.U32 R13, RZ, RZ, RZ ;  /* 0x000000ffff0d7224 */ /* 0x000fe200078e00ff */
[----:B0-----:R-:W0:Y:S01]  /*3fa0*/  I2F.U32.RP R4, UR4 ;  /* 0x0000000400047d06 */ /* 0x001e220008209000 */
[----:B------:R-:W-:-:S07]  /*3fb0*/  ISETP.NE.U32.AND P2, PT, RZ, UR4, PT ;  /* 0x00000004ff007c0c */ /* 0x000fce000bf45070 */
[----:B0-----:R-:W0:Y:S02]  /*3fc0*/  MUFU.RCP R4, R4 ;  /* 0x0000000400047308 */ /* 0x001e240000001000 */
[----:B0-----:R-:W-:-:S06]  /*3fd0*/  VIADD R5, R4, 0xffffffe ;  /* 0x0ffffffe04057836 */ /* 0x001fcc0000000000 */
[----:B------:R-:W0:Y:S02]  /*3fe0*/  F2I.FTZ.U32.TRUNC.NTZ R3, R5 ;  /* 0x0000000500037305 */ /* 0x000e24000021f000 */
[----:B0-----:R-:W-:-:S04]  /*3ff0*/  IMAD.MOV R11, RZ, RZ, -R3 ;  /* 0x000000ffff0b7224 */ /* 0x001fc800078e0a03 */
        /* <DEDUP_REMOVED lines=11> */
.L_x_83:
[----:B------:R-:W-:-:S07]  /*40b0*/  MOV R4, 0x40d0 ;  /* 0x000040d000047802 */ /* 0x000fce0000000f00 */
[----:B------:R-:W-:Y:S05]  /*40c0*/  CALL.REL.NOINC `($__internal_1_$__cuda_sm20_rem_s64) ;  /* 0x0000005000ec7944 */ /* 0x000fea0003c00000 */
[----:B------:R-:W-:Y:S01]  /*40d0*/  IMAD.MOV.U32 R12, RZ, RZ, R22 ;  /* 0x000000ffff0c7224 */ /* 0x000fe200078e0016 */
[----:B------:R-:W-:-:S07]  /*40e0*/  MOV R13, R3 ;  /* 0x00000003000d7202 */ /* 0x000fce0000000f00 */
.L_x_84:
[----:B------:R-:W-:Y:S05]  /*40f0*/  BSYNC.RECONVERGENT B0 ;  /* 0x0000000000007941 */ /* 0x000fea0003800200 */
.L_x_82:
        /* <DEDUP_REMOVED lines=28> */
.L_x_86:
[----:B------:R-:W-:-:S07]  /*42c0*/  MOV R4, 0x42e0 ;  /* 0x000042e000047802 */ /* 0x000fce0000000f00 */
[----:B------:R-:W-:Y:S05]  /*42d0*/  CALL.REL.NOINC `($__internal_1_$__cuda_sm20_rem_s64) ;  /* 0x0000005000687944 */ /* 0x000fea0003c00000 */
[----:B------:R-:W-:-:S07]  /*42e0*/  MOV R2, R22 ;  /* 0x0000001600027202 */ /* 0x000fce0000000f00 */
.L_x_87:
[----:B------:R-:W-:Y:S05]  /*42f0*/  BSYNC.RECONVERGENT B0 ;  /* 0x0000000000007941 */ /* 0x000fea0003800200 */
.L_x_85:
        /* <DEDUP_REMOVED lines=9> */
[----:B------:R-:W-:Y:S01]  /*4390*/  HFMA2 R2, -RZ, RZ, 0, 0 ;  /* 0x00000000ff027431 */ /* 0x000fe200000001ff */
[----:B------:R-:W-:Y:S01]  /*43a0*/  ISETP.NE.U32.AND P2, PT, RZ, UR8, PT ;  /* 0x00000008ff007c0c */ /* 0x000fe2000bf45070 */
[----:B------:R-:W-:-:S05]  /*43b0*/  IMAD.MOV.U32 R23, RZ, RZ, RZ ;  /* 0x000000ffff177224 */ /* 0x000fca00078e00ff */
        /* <DEDUP_REMOVED lines=15> */
.L_x_89:
[----:B------:R-:W-:Y:S01]  /*44b0*/  IMAD.MOV.U32 R3, RZ, RZ, R10 ;  /* 0x000000ffff037224 */ /* 0x000fe200078e000a */
[----:B------:R-:W-:-:S07]  /*44c0*/  MOV R4, 0x44e0 ;  /* 0x000044e000047802 */ /* 0x000fce0000000f00 */
[----:B------:R-:W-:Y:S05]  /*44d0*/  CALL.REL.NOINC `($__internal_1_$__cuda_sm20_rem_s64) ;  /* 0x0000004c00e87944 */ /* 0x000fea0003c00000 */
[----:B------:R-:W-:-:S07]  /*44e0*/  MOV R23, R3 ;  /* 0x0000000300177202 */ /* 0x000fce0000000f00 */
.L_x_90:
[----:B------:R-:W-:Y:S05]  /*44f0*/  BSYNC.RECONVERGENT B0 ;  /* 0x0000000000007941 */ /* 0x000fea0003800200 */
.L_x_88:
[----:B------:R0:W-:Y:S02]  /*4500*/  STG.E.64 desc[UR10][R8.64+0x10], R22 ;  /* 0x0000101608007986 */ /* 0x0001e4000c101b0a */
.L_x_7:
[----:B------:R-:W-:Y:S06]  /*4510*/  BAR.SYNC.DEFER_BLOCKING 0x0 ;  /* 0x0000000000007b1d */ /* 0x000fec0000010000 */
[----:B------:R-:W-:Y:S05]  /*4520*/  @P1 BRA `(.L_x_91) ;  /* 0xffffffb800e01947 */ /* 0x000fea000383ffff */
.L_x_0:
[----:B------:R-:W1:Y:S02]  /*4530*/  LDC R0, c[0x0][0x388] ;  /* 0x0000e200ff007b82 */ /* 0x000e640000000800 */
[----:B-1----:R-:W-:-:S13]  /*4540*/  ISETP.GT.AND P0, PT, R0, -0x1, PT ;  /* 0xffffffff0000780c */ /* 0x002fda0003f04270 */
[----:B------:R-:W-:Y:S05]  /*4550*/  @P0 EXIT ;  /* 0x000000000000094d */ /* 0x000fea0003800000 */
[----:B-----5:R-:W1:Y:S01]  /*4560*/  LDC R10, c[0x0][0x3a8] ;  /* 0x0000ea00ff0a7b82 */ /* 0x020e620000000800 */
[----:B------:R-:W-:Y:S02]  /*4570*/  IMAD.MOV.U32 R2, RZ, RZ, RZ ;  /* 0x000000ffff027224 */ /* 0x000fe400078e00ff */
[----:B------:R-:W-:-:S05]  /*4580*/  IMAD.MOV.U32 R0, RZ, RZ, RZ ;  /* 0x000000ffff007224 */ /* 0x000fca00078e00ff */
[----:B------:R-:W2:Y:S08]  /*4590*/  LDC R4, c[0x0][0x390] ;  /* 0x0000e400ff047b82 */ /* 0x000eb00000000800 */
[----:B0-----:R-:W0:Y:S01]  /*45a0*/  LDC R23, c[0x0][0x394] ;  /* 0x0000e500ff177b82 */ /* 0x001e220000000800 */
[----:B-1----:R-:W-:Y:S02]  /*45b0*/  ISETP.NE.AND P0, PT, R10, RZ, PT ;  /* 0x000000ff0a00720c */ /* 0x002fe40003f05270 */
[----:B--2---:R-:W-:Y:S01]  /*45c0*/  MOV R18, R4 ;  /* 0x0000000400127202 */ /* 0x004fe20000000f00 */
[----:B0-----:R-:W-:-:S10]  /*45d0*/  IMAD.MOV.U32 R15, RZ, RZ, R23 ;  /* 0x000000ffff0f7224 */ /* 0x001fd400078e0017 */
[----:B------:R-:W-:Y:S05]  /*45e0*/  @!P0 BRA `(.L_x_92) ;  /* 0x0000000000f08947 */ /* 0x000fea0003800000 */
[----:B------:R-:W0:Y:S01]  /*45f0*/  LDC R8, c[0x0][0x3a8] ;  /* 0x0000ea00ff087b82 */ /* 0x000e220000000800 */
[----:B------:R-:W-:Y:S01]  /*4600*/  HFMA2 R5, -RZ, RZ, 0, 0 ;  /* 0x00000000ff057431 */ /* 0x000fe200000001ff */
[----:B------:R-:W-:Y:S02]  /*4610*/  SHF.R.S32.HI R10, RZ, 0x1f, R10 ;  /* 0x0000001fff0a7819 */ /* 0x000fe4000001140a */
[----:B------:R-:W-:Y:S01]  /*4620*/  CS2R R6, SRZ ;  /* 0x0000000000067805 */ /* 0x000fe2000001ff00 */
[----:B------:R-:W-:-:S07]  /*4630*/  IMAD.MOV.U32 R3, RZ, RZ, 0x1 ;  /* 0x00000001ff037424 */ /* 0x000fce00078e00ff */
.L_x_95:
[----:B------:R-:W-:Y:S01]  /*4640*/  LOP3.LUT R0, R23, R10, RZ, 0xfc, !PT ;  /* 0x0000000a17007212 */ /* 0x000fe200078efcff */
[----:B------:R-:W-:Y:S01]  /*4650*/  IMAD.MOV.U32 R2, RZ, RZ, R3 ;  /* 0x000000ffff027224 */ /* 0x000fe200078e0003 */
[----:B0-----:R-:W-:Y:S01]  /*4660*/  MOV R18, R8 ;  /* 0x0000000800127202 */ /* 0x001fe20000000f00 */
[----:B------:R-:W-:Y:S01]  /*4670*/  IMAD.MOV.U32 R15, RZ, RZ, R10 ;  /* 0x000000ffff0f7224 */ /* 0x000fe200078e000a */
[----:B------:R-:W-:Y:S01]  /*4680*/  ISETP.NE.U32.AND P0, PT, R0, RZ, PT ;  /* 0x000000ff0000720c */ /* 0x000fe20003f05070 */
[----:B------:R-:W-:-:S12]  /*4690*/  IMAD.MOV.U32 R0, RZ, RZ, R5 ;  /* 0x000000ffff007224 */ /* 0x000fd800078e0005 */
[----:B------:R-:W-:Y:S05]  /*46a0*/  @P0 BRA `(.L_x_93) ;  /* 0x00000000005c0947 */ /* 0x000fea0003800000 */
[----:B------:R-:W0:Y:S01]  /*46b0*/  I2F.U32.RP R3, R18 ;  /* 0x0000001200037306 */ /* 0x000e220000209000 */
[----:B------:R-:W-:Y:S01]  /*46c0*/  ISETP.NE.U32.AND P2, PT, R18, RZ, PT ;  /* 0x000000ff1200720c */ /* 0x000fe20003f45070 */
[----:B------:R-:W-:Y:S02]  /*46d0*/  IMAD.MOV.U32 R10, RZ, RZ, RZ ;  /* 0x000000ffff0a7224 */ /* 0x000fe400078e00ff */
[----:B------:R-:W-:-:S04]  /*46e0*/  IMAD.MOV.U32 R21, RZ, RZ, RZ ;  /* 0x000000ffff157224 */ /* 0x000fc800078e00ff */
[----:B0-----:R-:W0:Y:S02]  /*46f0*/  MUFU.RCP R3, R3 ;  /* 0x0000000300037308 */ /* 0x001e240000001000 */
[----:B0-----:R-:W-:-:S06]  /*4700*/  VIADD R8, R3, 0xffffffe ;  /* 0x0ffffffe03087836 */ /* 0x001fcc0000000000 */
[----:B------:R0:W1:Y:S02]  /*4710*/  F2I.FTZ.U32.TRUNC.NTZ R9, R8 ;  /* 0x0000000800097305 */ /* 0x000064000021f000 */
[----:B0-----:R-:W-:Y:S01]  /*4720*/  IMAD.MOV.U32 R8, RZ, RZ, RZ ;  /* 0x000000ffff087224 */ /* 0x001fe200078e00ff */
[----:B-1----:R-:W-:-:S05]  /*4730*/  IADD3 R5, PT, PT, RZ, -R9, RZ ;  /* 0x80000009ff057210 */ /* 0x002fca0007ffe0ff */
[----:B------:R-:W-:-:S04]  /*4740*/  IMAD R5, R5, R18, RZ ;  /* 0x0000001205057224 */ /* 0x000fc800078e02ff */
[----:B------:R-:W-:-:S06]  /*4750*/  IMAD.HI.U32 R9, R9, R5, R8 ;  /* 0x0000000509097227 */ /* 0x000fcc00078e0008 */
[----:B------:R-:W-:-:S04]  /*4760*/  IMAD.HI.U32 R20, R9, R4, RZ ;  /* 0x0000000409147227 */ /* 0x000fc800078e00ff */
        /* <DEDUP_REMOVED lines=9> */
[----:B------:R-:W-:Y:S01]  /*4800*/  IMAD R8, R18, R3, R4 ;  /* 0x0000000312087224 */ /* 0x000fe200078e0204 */
[----:B------:R-:W-:Y:S06]  /*4810*/  BRA `(.L_x_94) ;  /* 0x00000000002c7947 */ /* 0x000fec0003800000 */
.L_x_93:
[----:B------:R-:W-:Y:S02]  /*4820*/  MOV R3, R4 ;  /* 0x0000000400037202 */ /* 0x000fe40000000f00 */
[----:B------:R-:W-:-:S07]  /*4830*/  MOV R14, 0x4850 ;  /* 0x00004850000e7802 */ /* 0x000fce0000000f00 */
[----:B------:R-:W-:Y:S05]  /*4840*/  CALL.REL.NOINC `($__internal_0_$__cuda_sm20_div_s64) ;  /* 0x0000004400bc7944 */ /* 0x000fea0003c00000 */
[----:B------:R-:W-:Y:S01]  /*4850*/  IADD3 R3, P0, PT, RZ, -R20, RZ ;  /* 0x80000014ff037210 */ /* 0x000fe20007f1e0ff */
[----:B------:R-:W-:-:S04]  /*4860*/  IMAD.MOV.U32 R21, RZ, RZ, R19 ;  /* 0x000000ffff157224 */ /* 0x000fc800078e0013 */
[----:B------:R-:W-:-:S04]  /*4870*/  IMAD.X R5, RZ, RZ, ~R19, P0 ;  /* 0x000000ffff057224 */ /* 0x000fc800000e0e13 */
[----:B------:R-:W-:Y:S02]  /*4880*/  IMAD R10, R5, R18, RZ ;  /* 0x00000012050a7224 */ /* 0x000fe400078e02ff */
[----:B------:R-:W-:Y:S02]  /*4890*/  IMAD.MOV.U32 R5, RZ, RZ, R23 ;  /* 0x000000ffff057224 */ /* 0x000fe400078e0017 */
[----:B------:R-:W-:-:S04]  /*48a0*/  IMAD.WIDE.U32 R8, R18, R3, R4 ;  /* 0x0000000312087225 */ /* 0x000fc800078e0004 */
[----:B------:R-:W-:-:S05]  /*48b0*/  IMAD R3, R15, R3, R10 ;  /* 0x000000030f037224 */ /* 0x000fca00078e020a */
[----:B------:R-:W-:-:S07]  /*48c0*/  IADD3 R10, PT, PT, R9, R3, RZ ;  /* 0x00000003090a7210 */ /* 0x000fce0007ffe0ff */
.L_x_94:
[----:B------:R-:W-:Y:S02]  /*48d0*/  IADD3 R9, P0, PT, RZ, -R20, RZ ;  /* 0x80000014ff097210 */ /* 0x000fe40007f1e0ff */
[----:B------:R-:W-:-:S03]  /*48e0*/  MOV R23, R15 ;  /* 0x0000000f00177202 */ /* 0x000fc60000000f00 */
[----:B------:R-:W-:Y:S01]  /*48f0*/  IMAD.X R3, RZ, RZ, ~R21, P0 ;  /* 0x000000ffff037224 */ /* 0x000fe200000e0e15 */
[----:B------:R-:W-:Y:S01]  /*4900*/  ISETP.NE.U32.AND P0, PT, R8, RZ, PT ;  /* 0x000000ff0800720c */ /* 0x000fe20003f05070 */
[----:B------:R-:W-:-:S03]  /*4910*/  IMAD.WIDE.U32 R4, R2, R9, R6 ;  /* 0x0000000902047225 */ /* 0x000fc600078e0006 */
[----:B------:R-:W-:Y:S01]  /*4920*/  ISETP.NE.AND.EX P0, PT, R10, RZ, PT, P0 ;  /* 0x000000ff0a00720c */ /* 0x000fe20003f05300 */
[----:B------:R-:W-:Y:S02]  /*4930*/  IMAD R3, R3, R2, RZ ;  /* 0x0000000203037224 */ /* 0x000fe400078e02ff */
[----:B------:R-:W-:Y:S02]  /*4940*/  IMAD.MOV.U32 R6, RZ, RZ, R2 ;  /* 0x000000ffff067224 */ /* 0x000fe400078e0002 */
[----:B------:R-:W-:Y:S01]  /*4950*/  IMAD R7, R0, R9, R3 ;  /* 0x0000000900077224 */ /* 0x000fe200078e0203 */
[----:B------:R-:W-:Y:S01]  /*4960*/  MOV R3, R4 ;  /* 0x0000000400037202 */ /* 0x000fe20000000f00 */
[----:B------:R-:W-:Y:S02]  /*4970*/  IMAD.MOV.U32 R4, RZ, RZ, R18 ;  /* 0x000000ffff047224 */ /* 0x000fe400078e0012 */
[----:B------:R-:W-:Y:S02]  /*4980*/  IMAD.IADD R5, R5, 0x1, R7 ;  /* 0x0000000105057824 */ /* 0x000fe400078e0207 */
[----:B------:R-:W-:-:S02]  /*4990*/  IMAD.MOV.U32 R7, RZ, RZ, R0 ;  /* 0x000000ffff077224 */ /* 0x000fc400078e0000 */
[----:B------:R-:W-:Y:S05]  /*49a0*/  @P0 BRA `(.L_x_95) ;  /* 0xfffffffc00240947 */ /* 0x000fea000383ffff */
.L_x_92:
[----:B------:R-:W-:Y:S02]  /*49b0*/  ISETP.NE.U32.AND P0, PT, R18, 0x1, PT ;  /* 0x000000011200780c */ /* 0x000fe40003f05070 */
[----:B------:R-:W-:Y:S02]  /*49c0*/  CS2R R8, SRZ ;  /* 0x0000000000087805 */ /* 0x000fe4000001ff00 */
[----:B------:R-:W-:-:S13]  /*49d0*/  ISETP.NE.AND.EX P0, PT, R15, RZ, PT, P0 ;  /* 0x000000ff0f00720c */ /* 0x000fda0003f05300 */
        /* <DEDUP_REMOVED lines=26> */
.L_x_97:
[----:B------:R-:W-:-:S07]  /*4b80*/  MOV R4, 0x4ba0 ;  /* 0x00004ba000047802 */ /* 0x000fce0000000f00 */
[----:B------:R-:W-:Y:S05]  /*4b90*/  CALL.REL.NOINC `($__internal_1_$__cuda_sm20_rem_s64) ;  /* 0x0000004800387944 */ /* 0x000fea0003c00000 */
[----:B------:R-:W-:Y:S02]  /*4ba0*/  IMAD.MOV.U32 R8, RZ, RZ, R22 ;  /* 0x000000ffff087224 */ /* 0x000fe400078e0016 */
[----:B------:R-:W-:-:S07]  /*4bb0*/  IMAD.MOV.U32 R9, RZ, RZ, R3 ;  /* 0x000000ffff097224 */ /* 0x000fce00078e0003 */
.L_x_96:
[----:B------:R-:W0:Y:S02]  /*4bc0*/  LDC R0, c[0x0][0x3a8] ;  /* 0x0000ea00ff007b82 */ /* 0x000e240000000800 */
[----:B0-----:R-:W-:-:S13]  /*4bd0*/  ISETP.GE.AND P0, PT, R0, 0x1, PT ;  /* 0x000000010000780c */ /* 0x001fda0003f06270 */
[----:B------:R-:W-:Y:S05]  /*4be0*/  @!P0 EXIT ;  /* 0x000000000000894d */ /* 0x000fea0003800000 */
[C---:B------:R-:W-:Y:S02]  /*4bf0*/  ISETP.GE.U32.AND P0, PT, R0.reuse, 0x10, PT ;  /* 0x000000100000780c */ /* 0x040fe40003f06070 */
[----:B------:R-:W-:Y:S02]  /*4c00*/  LOP3.LUT R5, R0, 0xf, RZ, 0xc0, !PT ;  /* 0x0000000f00057812 */ /* 0x000fe400078ec0ff */
[----:B------:R-:W-:-:S09]  /*4c10*/  MOV R2, RZ ;  /* 0x000000ff00027202 */ /* 0x000fd20000000f00 */
[----:B------:R-:W-:Y:S05]  /*4c20*/  @!P0 BRA `(.L_x_98) ;  /* 0x0000002000fc8947 */ /* 0x000fea0003800000 */
[----:B------:R-:W0:Y:S01]  /*4c30*/  LDCU.64 UR4, c[0x0][0x380] ;  /* 0x00007000ff0477ac */ /* 0x000e220008000a00 */
[----:B------:R-:W-:Y:S01]  /*4c40*/  LOP3.LUT R2, R0, 0x7ffffff0, RZ, 0xc0, !PT ;  /* 0x7ffffff000027812 */ /* 0x000fe200078ec0ff */
[----:B------:R-:W1:Y:S04]  /*4c50*/  LDCU UR8, c[0x0][0x394] ;  /* 0x00007280ff0877ac */ /* 0x000e680008000800 */
[----:B------:R-:W-:Y:S01]  /*4c60*/  IMAD.MOV R0, RZ, RZ, -R2 ;  /* 0x000000ffff007224 */ /* 0x000fe200078e0a02 */
[----:B------:R-:W2:Y:S01]  /*4c70*/  LDCU UR9, c[0x0][0x390] ;  /* 0x00007200ff0977ac */ /* 0x000ea20008000800 */
[----:B0-----:R-:W-:-:S04]  /*4c80*/  UIADD3 UR4, UP0, UPT, UR4, 0x40, URZ ;  /* 0x0000004004047890 */ /* 0x001fc8000ff1e0ff */
[----:B------:R-:W-:Y:S02]  /*4c90*/  UIADD3.X UR5, UPT, UPT, URZ, UR5, URZ, UP0, !UPT ;  /* 0x00000005ff057290 */ /* 0x000fe400087fe4ff */
[----:B------:R-:W-:-:S04]  /*4ca0*/  IMAD.U32 R3, RZ, RZ, UR4 ;  /* 0x00000004ff037e24 */ /* 0x000fc8000f8e00ff */
[----:B-12---:R-:W-:-:S07]  /*4cb0*/  MOV R4, UR5 ;  /* 0x0000000500047c02 */ /* 0x006fce0008000f00 */
.L_x_147:
[----:B0-----:R-:W-:Y:S02]  /*4cc0*/  IMAD.MOV.U32 R6, RZ, RZ, R3 ;  /* 0x000000ffff067224 */ /* 0x001fe400078e0003 */
[----:B------:R-:W-:-:S05]  /*4cd0*/  IMAD.MOV.U32 R7, RZ, RZ, R4 ;  /* 0x000000ffff077224 */ /* 0x000fca00078e0004 */
[----:B------:R-:W2:Y:S01]  /*4ce0*/  LDG.E.64 R10, desc[UR10][R6.64+-0x40] ;  /* 0xffffc00a060a7981 */ /* 0x000ea2000c1e1b00 */
[----:B------:R-:W-:Y:S01]  /*4cf0*/  VIADD R0, R0, 0x10 ;  /* 0x0000001000007836 */ /* 0x000fe20000000000 */
[----:B------:R-:W-:Y:S04]  /*4d00*/  BSSY.RECONVERGENT B0, `(.L_x_99) ;  /* 0x0000021000007945 */ /* 0x000fe80003800200 */
[----:B------:R-:W-:Y:S01]  /*4d10*/  ISETP.NE.AND P1, PT, R0, RZ, PT ;  /* 0x000000ff0000720c */ /* 0x000fe20003f25270 */
[-C--:B--2---:R-:W-:Y:S02]  /*4d20*/  IMAD R3, R11, R8.reuse, RZ ;  /* 0x000000080b037224 */ /* 0x084fe400078e02ff */
[----:B------:R-:W-:-:S04]  /*4d30*/  IMAD.WIDE.U32 R22, R10, R8, RZ ;  /* 0x000000080a167225 */ /* 0x000fc800078e00ff */
[----:B------:R-:W-:-:S05]  /*4d40*/  IMAD R3, R10, R9, R3 ;  /* 0x000000090a037224 */ /* 0x000fca00078e0203 */
[----:B------:R-:W-:-:S04]  /*4d50*/  IADD3 R4, PT, PT, R23, R3, RZ ;  /* 0x0000000317047210 */ /* 0x000fc80007ffe0ff */
        /* <DEDUP_REMOVED lines=22> */
.L_x_100:
[----:B------:R-:W-:Y:S02]  /*4ec0*/  MOV R3, R4 ;  /* 0x0000000400037202 */ /* 0x000fe40000000f00 */
[----:B------:R-:W-:-:S07]  /*4ed0*/  MOV R4, 0x4ef0 ;  /* 0x00004ef000047802 */ /* 0x000fce0000000f00 */
[----:B------:R-:W-:Y:S05]  /*4ee0*/  CALL.REL.NOINC `($__internal_1_$__cuda_sm20_rem_s64) ;  /* 0x0000004400647944 */ /* 0x000fea0003c00000 */
[----:B------:R-:W-:Y:S02]  /*4ef0*/  IMAD.MOV.U32 R10, RZ, RZ, R22 ;  /* 0x000000ffff0a7224 */ /* 0x000fe400078e0016 */
[----:B------:R-:W-:-:S07]  /*4f00*/  IMAD.MOV.U32 R11, RZ, RZ, R3 ;  /* 0x000000ffff0b7224 */ /* 0x000fce00078e0003 */
.L_x_101:
[----:B------:R-:W-:Y:S05]  /*4f10*/  BSYNC.RECONVERGENT B0 ;  /* 0x0000000000007941 */ /* 0x000fea0003800200 */
.L_x_99:
[----:B------:R-:W2:Y:S01]  /*4f20*/  LDG.E.64 R12, desc[UR10][R6.64+-0x38] ;  /* 0xffffc80a060c7981 */ /* 0x000ea2000c1e1b00 */
[----:B------:R-:W-:Y:S03]  /*4f30*/  BSSY.RECONVERGENT B0, `(.L_x_102) ;  /* 0x0000021000007945 */ /* 0x000fe60003800200 */
[----:B------:R0:W-:Y:S01]  /*4f40*/  STG.E.64 desc[UR10][R6.64+-0x40], R10 ;  /* 0xffffc00a06007986 */ /* 0x0001e2000c101b0a */
[-C--:B--2---:R-:W-:Y:S02]  /*4f50*/  IMAD R3, R13, R8.reuse, RZ ;  /* 0x000000080d037224 */ /* 0x084fe400078e02ff */
[----:B------:R-:W-:-:S04]  /*4f60*/  IMAD.WIDE.U32 R22, R12, R8, RZ ;  /* 0x000000080c167225 */ /* 0x000fc800078e00ff */
[----:B------:R-:W-:-:S05]  /*4f70*/  IMAD R3, R12, R9, R3 ;  /* 0x000000090c037224 */ /* 0x000fca00078e0203 */
[----:B------:R-:W-:-:S04]  /*4f80*/  IADD3 R4, PT, PT, R23, R3, RZ ;  /* 0x0000000317047210 */ /* 0x000fc80007ffe0ff */
[----:B------:R-:W-:-:S04]  /*4f90*/  LOP3.LUT R3, R4, UR8, RZ, 0xfc, !PT ;  /* 0x0000000804037c12 */ /* 0x000fc8000f8efcff */
[----:B------:R-:W-:-:S13]  /*4fa0*/  ISETP.NE.U32.AND P0, PT, R3, RZ, PT ;  /* 0x000000ff0300720c */ /* 0x000fda0003f05070 */
[----:B0-----:R-:W-:Y:S05]  /*4fb0*/  @P0 BRA `(.L_x_103) ;  /* 0x00000000004c0947 */ /* 0x001fea0003800000 */
[----:B------:R-:W0:Y:S01]  /*4fc0*/  I2F.U32.RP R4, UR9 ;  /* 0x0000000900047d06 */ /* 0x000e220008209000 */
[----:B------:R-:W-:Y:S01]  /*4fd0*/  HFMA2 R10, -RZ, RZ, 0, 0 ;  /* 0x00000000ff0a7431 */ /* 0x000fe200000001ff */
[----:B------:R-:W-:-:S06]  /*4fe0*/  ISETP.NE.U32.AND P2, PT, RZ, UR9, PT ;  /* 0x00000009ff007c0c */ /* 0x000fcc000bf45070 */
[----:B0-----:R-:W0:Y:S02]  /*4ff0*/  MUFU.RCP R4, R4 ;  /* 0x0000000400047308 */ /* 0x001e240000001000 */
[----:B0-----:R-:W-:-:S06]  /*5000*/  VIADD R11, R4, 0xffffffe ;  /* 0x0ffffffe040b7836 */ /* 0x001fcc0000000000 */
[----:B------:R-:W0:Y:S02]  /*5010*/  F2I.FTZ.U32.TRUNC.NTZ R11, R11 ;  /* 0x0000000b000b7305 */ /* 0x000e24000021f000 */
[----:B0-----:R-:W-:-:S04]  /*5020*/  IMAD.MOV R3, RZ, RZ, -R11 ;  /* 0x000000ffff037224 */ /* 0x001fc800078e0a0b */
[----:B------:R-:W-:-:S04]  /*5030*/  IMAD R3, R3, UR9, RZ ;  /* 0x0000000903037c24 */ /* 0x000fc8000f8e02ff */
[----:B------:R-:W-:-:S04]  /*5040*/  IMAD.HI.U32 R3, R11, R3, R10 ;  /* 0x000000030b037227 */ /* 0x000fc800078e000a */
[----:B------:R-:W-:Y:S02]  /*5050*/  IMAD.MOV.U32 R11, RZ, RZ, RZ ;  /* 0x000000ffff0b7224 */ /* 0x000fe400078e00ff */
        /* <DEDUP_REMOVED lines=9> */
.L_x_103:
[----:B------:R-:W-:Y:S02]  /*50f0*/  MOV R3, R4 ;  /* 0x0000000400037202 */ /* 0x000fe40000000f00 */
[----:B------:R-:W-:-:S07]  /*5100*/  MOV R4, 0x5120 ;  /* 0x0000512000047802 */ /* 0x000fce0000000f00 */
[----:B------:R-:W-:Y:S05]  /*5110*/  CALL.REL.NOINC `($__internal_1_$__cuda_sm20_rem_s64) ;  /* 0x0000004000d87944 */ /* 0x000fea0003c00000 */
[----:B------:R-:W-:Y:S01]  /*5120*/  IMAD.MOV.U32 R10, RZ, RZ, R22 ;  /* 0x000000ffff0a7224 */ /* 0x000fe200078e0016 */
[----:B------:R-:W-:-:S07]  /*5130*/  MOV R11, R3 ;  /* 0x00000003000b7202 */ /* 0x000fce0000000f00 */
.L_x_104:
[----:B------:R-:W-:Y:S05]  /*5140*/  BSYNC.RECONVERGENT B0 ;  /* 0x0000000000007941 */ /* 0x000fea0003800200 */
.L_x_102:
[----:B------:R-:W2:Y:S01]  /*5150*/  LDG.E.64 R12, desc[UR10][R6.64+-0x30] ;  /* 0xffffd00a060c7981 */ /* 0x000ea2000c1e1b00 */
[----:B------:R-:W-:Y:S03]  /*5160*/  BSSY.RECONVERGENT B0, `(.L_x_105) ;  /* 0x0000021000007945 */ /* 0x000fe60003800200 */
[----:B------:R0:W-:Y:S01]  /*5170*/  STG.E.64 desc[UR10][R6.64+-0x38], R10 ;  /* 0xffffc80a06007986 */ /* 0x0001e2000c101b0a */
[-C--:B--2---:R-:W-:Y:S02]  /*5180*/  IMAD R3, R13, R8.reuse, RZ ;  /* 0x000000080d037224 */ /* 0x084fe400078e02ff */
[----:B------:R-:W-:-:S04]  /*5190*/  IMAD.WIDE.U32 R22, R12, R8, RZ ;  /* 0x000000080c167225 */ /* 0x000fc800078e00ff */
[----:B------:R-:W-:-:S04]  /*51a0*/  IMAD R3, R12, R9, R3 ;  /* 0x000000090c037224 */ /* 0x000fc800078e0203 */
[----:B------:R-:W-:-:S05]  /*51b0*/  IMAD.IADD R4, R23, 0x1, R3 ;  /* 0x0000000117047824 */ /* 0x000fca00078e0203 */
[----:B------:R-:W-:-:S04]  /*51c0*/  LOP3.LUT R3, R4, UR8, RZ, 0xfc, !PT ;  /* 0x0000000804037c12 */ /* 0x000fc8000f8efcff */
[----:B------:R-:W-:-:S13]  /*51d0*/  ISETP.NE.U32.AND P0, PT, R3, RZ, PT ;  /* 0x000000ff0300720c */ /* 0x000fda0003f05070 */
[----:B0-----:R-:W-:Y:S05]  /*51e0*/  @P0 BRA `(.L_x_106) ;  /* 0x00000000004c0947 */ /* 0x001fea0003800000 */
[----:B------:R-:W0:Y:S01]  /*51f0*/  I2F.U32.RP R4, UR9 ;  /* 0x0000000900047d06 */ /* 0x000e220008209000 */
[----:B------:R-:W-:Y:S01]  /*5200*/  HFMA2 R10, -RZ, RZ, 0, 0 ;  /* 0x00000000ff0a7431 */ /* 0x000fe200000001ff */
[----:B------:R-:W-:-:S06]  /*5210*/  ISETP.NE.U32.AND P2, PT, RZ, UR9, PT ;  /* 0x00000009ff007c0c */ /* 0x000fcc000bf45070 */
[----:B0-----:R-:W0:Y:S02]  /*5220*/  MUFU.RCP R4, R4 ;  /* 0x0000000400047308 */ /* 0x001e240000001000 */
[----:B0-----:R-:W-:-:S06]  /*5230*/  IADD3 R11, PT, PT, R4, 0xffffffe, RZ ;  /* 0x0ffffffe040b7810 */ /* 0x001fcc0007ffe0ff */
[----:B------:R-:W0:Y:S02]  /*5240*/  F2I.FTZ.U32.TRUNC.NTZ R11, R11 ;  /* 0x0000000b000b7305 */ /* 0x000e24000021f000 */
[----:B0-----:R-:W-:-:S04]  /*5250*/  IMAD.MOV R3, RZ, RZ, -R11 ;  /* 0x000000ffff037224 */ /* 0x001fc800078e0a0b */
[----:B------:R-:W-:-:S04]  /*5260*/  IMAD R3, R3, UR9, RZ ;  /* 0x0000000903037c24 */ /* 0x000fc8000f8e02ff */
[----:B------:R-:W-:Y:S01]  /*5270*/  IMAD.HI.U32 R3, R11, R3, R10 ;  /* 0x000000030b037227 */ /* 0x000fe200078e000a */
[----:B------:R-:W-:-:S05]  /*5280*/  MOV R11, RZ ;  /* 0x000000ff000b7202 */ /* 0x000fca0000000f00 */
        /* <DEDUP_REMOVED lines=9> */
.L_x_106:
[----:B------:R-:W-:Y:S01]  /*5320*/  IMAD.MOV.U32 R3, RZ, RZ, R4 ;  /* 0x000000ffff037224 */ /* 0x000fe200078e0004 */
[----:B------:R-:W-:-:S07]  /*5330*/  MOV R4, 0x5350 ;  /* 0x0000535000047802 */ /* 0x000fce0000000f00 */
[----:B------:R-:W-:Y:S05]  /*5340*/  CALL.REL.NOINC `($__internal_1_$__cuda_sm20_rem_s64) ;  /* 0x00000040004c7944 */ /* 0x000fea0003c00000 */
[----:B------:R-:W-:Y:S01]  /*5350*/  MOV R10, R22 ;  /* 0x00000016000a7202 */ /* 0x000fe20000000f00 */
[----:B------:R-:W-:-:S07]  /*5360*/  IMAD.MOV.U32 R11, RZ, RZ, R3 ;  /* 0x000000ffff0b7224 */ /* 0x000fce00078e0003 */
.L_x_107:
[----:B------:R-:W-:Y:S05]  /*5370*/  BSYNC.RECONVERGENT B0 ;  /* 0x0000000000007941 */ /* 0x000fea0003800200 */
.L_x_105:
        /* <DEDUP_REMOVED lines=20> */
[----:B------:R-:W-:-:S05]  /*54c0*/  IMAD.HI.U32 R3, R3, R22, RZ ;  /* 0x0000001603037227 */ /* 0x000fca00078e00ff */
[----:B------:R-:W-:-:S05]  /*54d0*/  IADD3 R3, PT, PT, -R3, RZ, RZ ;  /* 0x000000ff03037210 */ /* 0x000fca0007ffe1ff */
[----:B------:R-:W-:-:S05]  /*54e0*/  IMAD R10, R3, UR9, R22 ;  /* 0x00000009030a7c24 */ /* 0x000fca000f8e0216 */
[----:B------:R-:W-:-:S13]  /*54f0*/  ISETP.GE.U32.AND P0, PT, R10, UR9, PT ;  /* 0x000000090a007c0c */ /* 0x000fda000bf06070 */
[----:B------:R-:W-:-:S05]  /*5500*/  @P0 VIADD R10, R10, -UR9 ;  /* 0x800000090a0a0c36 */ /* 0x000fca0008000000 */
[----:B------:R-:W-:-:S13]  /*5510*/  ISETP.GE.U32.AND P0, PT, R10, UR9, PT ;  /* 0x000000090a007c0c */ /* 0x000fda000bf06070 */
[----:B------:R-:W-:Y:S02]  /*5520*/  @P0 IADD3 R10, PT, PT, R10, -UR9, RZ ;  /* 0x800000090a0a0c10 */ /* 0x000fe4000fffe0ff */
[----:B------:R-:W-:Y:S01]  /*5530*/  @!P2 LOP3.LUT R10, RZ, UR9, RZ, 0x33, !PT ;  /* 0x00000009ff0aac12 */ /* 0x000fe2000f8e33ff */
[----:B------:R-:W-:Y:S06]  /*5540*/  BRA `(.L_x_110) ;  /* 0x0000000000147947 */ /* 0x000fec0003800000 */
.L_x_109:
[----:B------:R-:W-:Y:S02]  /*5550*/  MOV R3, R4 ;  /* 0x0000000400037202 */ /* 0x000fe40000000f00 */
[----:B------:R-:W-:-:S07]  /*5560*/  MOV R4, 0x5580 ;  /* 0x0000558000047802 */ /* 0x000fce0000000f00 */
[----:B------:R-:W-:Y:S05]  /*5570*/  CALL.REL.NOINC `($__internal_1_$__cuda_sm20_rem_s64) ;  /* 0x0000003c00c07944 */ /* 0x000fea0003c00000 */
[----:B------:R-:W-:Y:S01]  /*5580*/  IMAD.MOV.U32 R10, RZ, RZ, R22 ;  /* 0x000000ffff0a7224 */ /* 0x000fe200078e0016 */
[----:B------:R-:W-:-:S07]  /*5590*/  MOV R11, R3 ;  /* 0x00000003000b7202 */ /* 0x000fce0000000f00 */
.L_x_110:
[----:B------:R-:W-:Y:S05]  /*55a0*/  BSYNC.RECONVERGENT B0 ;  /* 0x0000000000007941 */ /* 0x000fea0003800200 */
.L_x_108:
        /* <DEDUP_REMOVED lines=29> */
.L_x_112:
[----:B------:R-:W-:Y:S01]  /*5780*/  IMAD.MOV.U32 R3, RZ, RZ, R4 ;  /* 0x000000ffff037224 */ /* 0x000fe200078e0004 */
[----:B------:R-:W-:-:S07]  /*5790*/  MOV R4, 0x57b0 ;  /* 0x000057b000047802 */ /* 0x000fce0000000f00 */
[----:B------:R-:W-:Y:S05]  /*57a0*/  CALL.REL.NOINC `($__internal_1_$__cuda_sm20_rem_s64) ;  /* 0x0000003c00347944 */ /* 0x000fea0003c00000 */
[----:B------:R-:W-:Y:S01]  /*57b0*/  MOV R10, R22 ;  /* 0x00000016000a7202 */ /* 0x000fe20000000f00 */
[----:B------:R-:W-:-:S07]  /*57c0*/  IMAD.MOV.U32 R11, RZ, RZ, R3 ;  /* 0x000000ffff0b7224 */ /* 0x000fce00078e0003 */
.L_x_113:
[----:B------:R-:W-:Y:S05]  /*57d0*/  BSYNC.RECONVERGENT B0 ;  /* 0x0000000000007941 */ /* 0x000fea0003800200 */
.L_x_111:
        /* <DEDUP_REMOVED lines=29> */
.L_x_115:
[----:B------:R-:W-:Y:S02]  /*59b0*/  MOV R3, R4 ;  /* 0x0000000400037202 */ /* 0x000fe40000000f00 */
[----:B------:R-:W-:-:S07]  /*59c0*/  MOV R4, 0x59e0 ;  /* 0x000059e000047802 */ /* 0x000fce0000000f00 */
[----:B------:R-:W-:Y:S05]  /*59d0*/  CALL.REL.NOINC `($__internal_1_$__cuda_sm20_rem_s64) ;  /* 0x0000003800a87944 */ /* 0x000fea0003c00000 */
[----:B------:R-:W-:Y:S01]  /*59e0*/  IMAD.MOV.U32 R10, RZ, RZ, R22 ;  /* 0x000000ffff0a7224 */ /* 0x000fe200078e0016 */
[----:B------:R-:W-:-:S07]  /*59f0*/  MOV R11, R3 ;  /* 0x00000003000b7202 */ /* 0x000fce0000000f00 */
.L_x_116:
[----:B------:R-:W-:Y:S05]  /*5a00*/  BSYNC.RECONVERGENT B0 ;  /* 0x0000000000007941 */ /* 0x000fea0003800200 */
.L_x_114:
        /* <DEDUP_REMOVED lines=29> */
.L_x_118:
[----:B------:R-:W-:Y:S01]  /*5be0*/  IMAD.MOV.U32 R3, RZ, RZ, R4 ;  /* 0x000000ffff037224 */ /* 0x000fe200078e0004 */
[----:B------:R-:W-:-:S07]  /*5bf0*/  MOV R4, 0x5c10 ;  /* 0x00005c1000047802 */ /* 0x000fce0000000f00 */
[----:B------:R-:W-:Y:S05]  /*5c00*/  CALL.REL.NOINC `($__internal_1_$__cuda_sm20_rem_s64) ;  /* 0x00000038001c7944 */ /* 0x000fea0003c00000 */
[----:B------:R-:W-:Y:S01]  /*5c10*/  MOV R10, R22 ;  /* 0x00000016000a7202 */ /* 0x000fe20000000f00 */
[----:B------:R-:W-:-:S07]  /*5c20*/  IMAD.MOV.U32 R11, RZ, RZ, R3 ;  /* 0x000000ffff0b7224 */ /* 0x000fce00078e0003 */
.L_x_119:
[----:B------:R-:W-:Y:S05]  /*5c30*/  BSYNC.RECONVERGENT B0 ;  /* 0x0000000000007941 */ /* 0x000fea0003800200 */
.L_x_117:
        /* <DEDUP_REMOVED lines=29> */
.L_x_121:
[----:B------:R-:W-:Y:S02]  /*5e10*/  MOV R3, R4 ;  /* 0x0000000400037202 */ /* 0x000fe40000000f00 */
[----:B------:R-:W-:-:S07]  /*5e20*/  MOV R4, 0x5e40 ;  /* 0x00005e4000047802 */ /* 0x000fce0000000f00 */
[----:B------:R-:W-:Y:S05]  /*5e30*/  CALL.REL.NOINC `($__internal_1_$__cuda_sm20_rem_s64) ;  /* 0x0000003400907944 */ /* 0x000fea0003c00000 */
[----:B------:R-:W-:Y:S01]  /*5e40*/  IMAD.MOV.U32 R10, RZ, RZ, R22 ;  /* 0x000000ffff0a7224 */ /* 0x000fe200078e0016 */
[----:B------:R-:W-:-:S07]  /*5e50*/  MOV R11, R3 ;  /* 0x00000003000b7202 */ /* 0x000fce0000000f00 */
.L_x_122:
[----:B------:R-:W-:Y:S05]  /*5e60*/  BSYNC.RECONVERGENT B0 ;  /* 0x0000000000007941 */ /* 0x000fea0003800200 */
.L_x_120:
        /* <DEDUP_REMOVED lines=29> */
.L_x_124:
[----:B------:R-:W-:Y:S01]  /*6040*/  IMAD.MOV.U32 R3, RZ, RZ, R4 ;  /* 0x000000ffff037224 */ /* 0x000fe200078e0004 */
[----:B------:R-:W-:-:S07]  /*6050*/  MOV R4, 0x6070 ;  /* 0x0000607000047802 */ /* 0x000fce0000000f00 */
[----:B------:R-:W-:Y:S05]  /*6060*/  CALL.REL.NOINC `($__internal_1_$__cuda_sm20_rem_s64) ;  /* 0x0000003400047944 */ /* 0x000fea0003c00000 */
[----:B------:R-:W-:Y:S01]  /*6070*/  MOV R10, R22 ;  /* 0x00000016000a7202 */ /* 0x000fe20000000f00 */
[----:B------:R-:W-:-:S07]  /*6080*/  IMAD.MOV.U32 R11, RZ, RZ, R3 ;  /* 0x000000ffff0b7224 */ /* 0x000fce00078e0003 */
.L_x_125:
[----:B------:R-:W-:Y:S05]  /*6090*/  BSYNC.RECONVERGENT B0 ;  /* 0x0000000000007941 */ /* 0x000fea0003800200 */
.L_x_123:
        /* <DEDUP_REMOVED lines=29> */
.L_x_127:
[----:B------:R-:W-:Y:S02]  /*6270*/  MOV R3, R4 ;  /* 0x0000000400037202 */ /* 0x000fe40000000f00 */
[----:B------:R-:W-:-:S07]  /*6280*/  MOV R4, 0x62a0 ;  /* 0x000062a000047802 */ /* 0x000fce0000000f00 */
[----:B------:R-:W-:Y:S05]  /*6290*/  CALL.REL.NOINC `($__internal_1_$__cuda_sm20_rem_s64) ;  /* 0x0000003000787944 */ /* 0x000fea0003c00000 */
[----:B------:R-:W-:Y:S01]  /*62a0*/  IMAD.MOV.U32 R10, RZ, RZ, R22 ;  /* 0x000000ffff0a7224 */ /* 0x000fe200078e0016 */
[----:B------:R-:W-:-:S07]  /*62b0*/  MOV R11, R3 ;  /* 0x00000003000b7202 */ /* 0x000fce0000000f00 */
.L_x_128:
[----:B------:R-:W-:Y:S05]  /*62c0*/  BSYNC.RECONVERGENT B0 ;  /* 0x0000000000007941 */ /* 0x000fea0003800200 */
.L_x_126:
        /* <DEDUP_REMOVED lines=29> */
.L_x_130:
[----:B------:R-:W-:Y:S01]  /*64a0*/  IMAD.MOV.U32 R3, RZ, RZ, R4 ;  /* 0x000000ffff037224 */ /* 0x000fe200078e0004 */
[----:B------:R-:W-:-:S07]  /*64b0*/  MOV R4, 0x64d0 ;  /* 0x000064d000047802 */ /* 0x000fce0000000f00 */
[----:B------:R-:W-:Y:S05]  /*64c0*/  CALL.REL.NOINC `($__internal_1_$__cuda_sm20_rem_s64) ;  /* 0x0000002c00ec7944 */ /* 0x000fea0003c00000 */
[----:B------:R-:W-:Y:S01]  /*64d0*/  MOV R10, R22 ;  /* 0x00000016000a7202 */ /* 0x000fe20000000f00 */
[----:B------:R-:W-:-:S07]  /*64e0*/  IMAD.MOV.U32 R11, RZ, RZ, R3 ;  /* 0x000000ffff0b7224 */ /* 0x000fce00078e0003 */
.L_x_131:
[----:B------:R-:W-:Y:S05]  /*64f0*/  BSYNC.RECONVERGENT B0 ;  /* 0x0000000000007941 */ /* 0x000fea0003800200 */
.L_x_129:
        /* <DEDUP_REMOVED lines=29> */
.L_x_133:
[----:B------:R-:W-:Y:S02]  /*66d0*/  MOV R3, R4 ;  /* 0x0000000400037202 */ /* 0x000fe40000000f00 */
[----:B------:R-:W-:-:S07]  /*66e0*/  MOV R4, 0x6700 ;  /* 0x0000670000047802 */ /* 0x000fce0000000f00 */
[----:B------:R-:W-:Y:S05]  /*66f0*/  CALL.REL.NOINC `($__internal_1_$__cuda_sm20_rem_s64) ;  /* 0x0000002c00607944 */ /* 0x000fea0003c00000 */
[----:B------:R-:W-:Y:S01]  /*6700*/  IMAD.MOV.U32 R10, RZ, RZ, R22 ;  /* 0x000000ffff0a7224 */ /* 0x000fe200078e0016 */
[----:B------:R-:W-:-:S07]  /*6710*/  MOV R11, R3 ;  /* 0x00000003000b7202 */ /* 0x000fce0000000f00 */
.L_x_134:
[----:B------:R-:W-:Y:S05]  /*6720*/  BSYNC.RECONVERGENT B0 ;  /* 0x0000000000007941 */ /* 0x000fea0003800200 */
.L_x_132:
        /* <DEDUP_REMOVED lines=29> */
.L_x_136:
[----:B------:R-:W-:Y:S01]  /*6900*/  IMAD.MOV.U32 R3, RZ, RZ, R4 ;  /* 0x000000ffff037224 */ /* 0x000fe200078e0004 */
[----:B------:R-:W-:-:S07]  /*6910*/  MOV R4, 0x6930 ;  /* 0x0000693000047802 */ /* 0x000fce0000000f00 */
[----:B------:R-:W-:Y:S05]  /*6920*/  CALL.REL.NOINC `($__internal_1_$__cuda_sm20_rem_s64) ;  /* 0x0000002800d47944 */ /* 0x000fea0003c00000 */
[----:B------:R-:W-:Y:S01]  /*6930*/  MOV R10, R22 ;  /* 0x00000016000a7202 */ /* 0x000fe20000000f00 */
[----:B------:R-:W-:-:S07]  /*6940*/  IMAD.MOV.U32 R11, RZ, RZ, R3 ;  /* 0x000000ffff0b7224 */ /* 0x000fce00078e0003 */
.L_x_137:
[----:B------:R-:W-:Y:S05]  /*6950*/  BSYNC.RECONVERGENT B0 ;  /* 0x0000000000007941 */ /* 0x000fea0003800200 */
.L_x_135:
        /* <DEDUP_REMOVED lines=29> */
.L_x_139:
[----:B------:R-:W-:Y:S02]  /*6b30*/  MOV R3, R4 ;  /* 0x0000000400037202 */ /* 0x000fe40000000f00 */
[----:B------:R-:W-:-:S07]  /*6b40*/  MOV R4, 0x6b60 ;  /* 0x00006b6000047802 */ /* 0x000fce0000000f00 */
[----:B------:R-:W-:Y:S05]  /*6b50*/  CALL.REL.NOINC `($__internal_1_$__cuda_sm20_rem_s64) ;  /* 0x0000002800487944 */ /* 0x000fea0003c00000 */
[----:B------:R-:W-:Y:S01]  /*6b60*/  IMAD.MOV.U32 R10, RZ, RZ, R22 ;  /* 0x000000ffff0a7224 */ /* 0x000fe200078e0016 */
[----:B------:R-:W-:-:S07]  /*6b70*/  MOV R11, R3 ;  /* 0x00000003000b7202 */ /* 0x000fce0000000f00 */
.L_x_140:
[----:B------:R-:W-:Y:S05]  /*6b80*/  BSYNC.RECONVERGENT B0 ;  /* 0x0000000000007941 */ /* 0x000fea0003800200 */
.L_x_138:
        /* <DEDUP_REMOVED lines=29> */
.L_x_142:
[----:B------:R-:W-:Y:S01]  /*6d60*/  IMAD.MOV.U32 R3, RZ, RZ, R4 ;  /* 0x000000ffff037224 */ /* 0x000fe200078e0004 */
[----:B------:R-:W-:-:S07]  /*6d70*/  MOV R4, 0x6d90 ;  /* 0x00006d9000047802 */ /* 0x000fce0000000f00 */
[----:B------:R-:W-:Y:S05]  /*6d80*/  CALL.REL.NOINC `($__internal_1_$__cuda_sm20_rem_s64) ;  /* 0x0000002400bc7944 */ /* 0x000fea0003c00000 */
[----:B------:R-:W-:Y:S01]  /*6d90*/  MOV R10, R22 ;  /* 0x00000016000a7202 */ /* 0x000fe20000000f00 */
[----:B------:R-:W-:-:S07]  /*6da0*/  IMAD.MOV.U32 R11, RZ, RZ, R3 ;  /* 0x000000ffff0b7224 */ /* 0x000fce00078e0003 */
.L_x_143:
[----:B------:R-:W-:Y:S05]  /*6db0*/  BSYNC.RECONVERGENT B0 ;  /* 0x0000000000007941 */ /* 0x000fea0003800200 */
.L_x_141:
        /* <DEDUP_REMOVED lines=29> */
.L_x_145:
[----:B------:R-:W-:Y:S02]  /*6f90*/  MOV R3, R4 ;  /* 0x0000000400037202 */ /* 0x000fe40000000f00 */
[----:B------:R-:W-:-:S07]  /*6fa0*/  MOV R4, 0x6fc0 ;  /* 0x00006fc000047802 */ /* 0x000fce0000000f00 */
[----:B------:R-:W-:Y:S05]  /*6fb0*/  CALL.REL.NOINC `($__internal_1_$__cuda_sm20_rem_s64) ;  /* 0x0000002400307944 */ /* 0x000fea0003c00000 */
[----:B------:R-:W-:-:S07]  /*6fc0*/  IMAD.MOV.U32 R23, RZ, RZ, R3 ;  /* 0x000000ffff177224 */ /* 0x000fce00078e0003 */
.L_x_146:
[----:B------:R-:W-:Y:S05]  /*6fd0*/  BSYNC.RECONVERGENT B0 ;  /* 0x0000000000007941 */ /* 0x000fea0003800200 */
.L_x_144:
[----:B------:R0:W-:Y:S01]  /*6fe0*/  STG.E.64 desc[UR10][R6.64+0x38], R22 ;  /* 0x0000381606007986 */ /* 0x0001e2000c101b0a */
[----:B------:R-:W-:-:S04]  /*6ff0*/  IADD3 R3, P0, PT, R6, 0x80, RZ ;  /* 0x0000008006037810 */ /* 0x000fc80007f1e0ff */
[----:B------:R-:W-:Y:S01]  /*7000*/  IADD3.X R4, PT, PT, RZ, R7, RZ, P0, !PT ;  /* 0x00000007ff047210 */ /* 0x000fe200007fe4ff */
[----:B------:R-:W-:Y:S08]  /*7010*/  @P1 BRA `(.L_x_147) ;  /* 0xffffffdc00281947 */ /* 0x000ff0000383ffff */
.L_x_98:
[----:B------:R-:W-:-:S13]  /*7020*/  ISETP.NE.AND P0, PT, R5, RZ, PT ;  /* 0x000000ff0500720c */ /* 0x000fda0003f05270 */
[----:B------:R-:W-:Y:S05]  /*7030*/  @!P0 EXIT ;  /* 0x000000000000894d */ /* 0x000fea0003800000 */
[----:B------:R-:W1:Y:S01]  /*7040*/  LDCU UR4, c[0x0][0x3a8] ;  /* 0x00007500ff0477ac */ /* 0x000e620008000800 */
[----:B------:R-:W-:Y:S01]  /*7050*/  ISETP.GE.U32.AND P0, PT, R5, 0x8, PT ;  /* 0x000000080500780c */ /* 0x000fe20003f06070 */
[----:B-1----:R-:W-:-:S12]  /*7060*/  ULOP3.LUT UR4, UR4, 0x7, URZ, 0xc0, !UPT ;  /* 0x0000000704047892 */ /* 0x002fd8000f8ec0ff */
[----:B------:R-:W-:Y:S05]  /*7070*/  @!P0 BRA `(.L_x_148) ;  /* 0x0000001000888947 */ /* 0x000fea0003800000 */
[----:B0-----:R-:W0:Y:S01]  /*7080*/  LDC.64 R6, c[0x0][0x380] ;  /* 0x0000e000ff067b82 */ /* 0x001e220000000a00 */
[----:B------:R-:W1:Y:S01]  /*7090*/  LDCU UR5, c[0x0][0x394] ;  /* 0x00007280ff0577ac */ /* 0x000e620008000800 */
[----:B0-----:R-:W-:-:S05]  /*70a0*/  IMAD.WIDE.U32 R6, R2, 0x8, R6 ;  /* 0x0000000802067825 */ /* 0x001fca00078e0006 */
[----:B------:R-:W2:Y:S01]  /*70b0*/  LDG.E.64 R4, desc[UR10][R6.64] ;  /* 0x0000000a06047981 */ /* 0x000ea2000c1e1b00 */
[----:B------:R-:W-:Y:S01]  /*70c0*/  BSSY.RECONVERGENT B0, `(.L_x_149) ;  /* 0x0000020000007945 */ /* 0x000fe20003800200 */
[-C--:B--2---:R-:W-:Y:S02]  /*70d0*/  IMAD R3, R5, R8.reuse, RZ ;  /* 0x0000000805037224 */ /* 0x084fe400078e02ff */
[----:B------:R-:W-:-:S04]  /*70e0*/  IMAD.WIDE.U32 R22, R4, R8, RZ ;  /* 0x0000000804167225 */ /* 0x000fc800078e00ff */
[----:B------:R-:W-:-:S04]  /*70f0*/  IMAD R3, R4, R9, R3 ;  /* 0x0000000904037224 */ /* 0x000fc800078e0203 */
[----:B------:R-:W-:-:S05]  /*7100*/  IMAD.IADD R3, R23, 0x1, R3 ;  /* 0x0000000117037824 */ /* 0x000fca00078e0203 */
[----:B-1----:R-:W-:-:S04]  /*7110*/  LOP3.LUT R0, R3, UR5, RZ, 0xfc, !PT ;  /* 0x0000000503007c12 */ /* 0x002fc8000f8efcff */
[----:B------:R-:W-:-:S13]  /*7120*/  ISETP.NE.U32.AND P0, PT, R0, RZ, PT ;  /* 0x000000ff0000720c */ /* 0x000fda0003f05070 */
[----:B------:R-:W-:Y:S05]  /*7130*/  @P0 BRA `(.L_x_150) ;  /* 0x0000000000500947 */ /* 0x000fea0003800000 */
[----:B------:R-:W0:Y:S01]  /*7140*/  LDCU UR5, c[0x0][0x390] ;  /* 0x00007200ff0577ac */ /* 0x000e220008000800 */
        /* <DEDUP_REMOVED lines=19> */
.L_x_150:
[----:B------:R-:W-:-:S07]  /*7280*/  MOV R4, 0x72a0 ;  /* 0x000072a000047802 */ /* 0x000fce0000000f00 */
[----:B------:R-:W-:Y:S05]  /*7290*/  CALL.REL.NOINC `($__internal_1_$__cuda_sm20_rem_s64) ;  /* 0x0000002000787944 */ /* 0x000fea0003c00000 */
[----:B------:R-:W-:Y:S01]  /*72a0*/  IMAD.MOV.U32 R4, RZ, RZ, R22 ;  /* 0x000000ffff047224 */ /* 0x000fe200078e0016 */
[----:B------:R-:W-:-:S07]  /*72b0*/  MOV R5, R3 ;  /* 0x0000000300057202 */ /* 0x000fce0000000f00 */
.L_x_151:
[----:B------:R-:W-:Y:S05]  /*72c0*/  BSYNC.RECONVERGENT B0 ;  /* 0x0000000000007941 */ /* 0x000fea0003800200 */
.L_x_149:
[----:B------:R-:W2:Y:S01]  /*72d0*/  LDG.E.64 R10, desc[UR10][R6.64+0x8] ;  /* 0x0000080a060a7981 */ /* 0x000ea2000c1e1b00 */
[----:B------:R-:W0:Y:S01]  /*72e0*/  LDCU UR5, c[0x0][0x394] ;  /* 0x00007280ff0577ac */ /* 0x000e220008000800 */
[----:B------:R-:W-:Y:S02]  /*72f0*/  BSSY.RECONVERGENT B0, `(.L_x_152) ;  /* 0x0000021000007945 */ /* 0x000fe40003800200 */
[----:B------:R1:W-:Y:S01]  /*7300*/  STG.E.64 desc[UR10][R6.64], R4 ;  /* 0x0000000406007986 */ /* 0x0003e2000c101b0a */
[-C--:B--2---:R-:W-:Y:S02]  /*7310*/  IMAD R3, R11, R8.reuse, RZ ;  /* 0x000000080b037224 */ /* 0x084fe400078e02ff */
[----:B------:R-:W-:-:S04]  /*7320*/  IMAD.WIDE.U32 R22, R10, R8, RZ ;  /* 0x000000080a167225 */ /* 0x000fc800078e00ff */
[----:B------:R-:W-:-:S04]  /*7330*/  IMAD R3, R10, R9, R3 ;  /* 0x000000090a037224 */ /* 0x000fc800078e0203 */
[----:B------:R-:W-:-:S05]  /*7340*/  IMAD.IADD R3, R23, 0x1, R3 ;  /* 0x0000000117037824 */ /* 0x000fca00078e0203 */
[----:B0-----:R-:W-:-:S04]  /*7350*/  LOP3.LUT R0, R3, UR5, RZ, 0xfc, !PT ;  /* 0x0000000503007c12 */ /* 0x001fc8000f8efcff */
[----:B------:R-:W-:-:S13]  /*7360*/  ISETP.NE.U32.AND P0, PT, R0, RZ, PT ;  /* 0x000000ff0000720c */ /* 0x000fda0003f05070 */
[----:B-1----:R-:W-:Y:S05]  /*7370*/  @P0 BRA `(.L_x_153) ;  /* 0x0000000000500947 */ /* 0x002fea0003800000 */
        /* <DEDUP_REMOVED lines=20> */
.L_x_153:
[----:B------:R-:W-:-:S07]  /*74c0*/  MOV R4, 0x74e0 ;  /* 0x000074e000047802 */ /* 0x000fce0000000f00 */
[----:B------:R-:W-:Y:S05]  /*74d0*/  CALL.REL.NOINC `($__internal_1_$__cuda_sm20_rem_s64) ;  /* 0x0000001c00e87944 */ /* 0x000fea0003c00000 */
[----:B------:R-:W-:Y:S01]  /*74e0*/  IMAD.MOV.U32 R4, RZ, RZ, R22 ;  /* 0x000000ffff047224 */ /* 0x000fe200078e0016 */
[----:B------:R-:W-:-:S07]  /*74f0*/  MOV R5, R3 ;  /* 0x0000000300057202 */ /* 0x000fce0000000f00 */
.L_x_154:
[----:B------:R-:W-:Y:S05]  /*7500*/  BSYNC.RECONVERGENT B0 ;  /* 0x0000000000007941 */ /* 0x000fea0003800200 */
.L_x_152:
        /* <DEDUP_REMOVED lines=31> */
.L_x_156:
[----:B------:R-:W-:-:S07]  /*7700*/  MOV R4, 0x7720 ;  /* 0x0000772000047802 */ /* 0x000fce0000000f00 */
[----:B------:R-:W-:Y:S05]  /*7710*/  CALL.REL.NOINC `($__internal_1_$__cuda_sm20_rem_s64) ;  /* 0x0000001c00587944 */ /* 0x000fea0003c00000 */
[----:B------:R-:W-:Y:S01]  /*7720*/  IMAD.MOV.U32 R4, RZ, RZ, R22 ;  /* 0x000000ffff047224 */ /* 0x000fe200078e0016 */
[----:B------:R-:W-:-:S07]  /*7730*/  MOV R5, R3 ;  /* 0x0000000300057202 */ /* 0x000fce0000000f00 */
.L_x_157:
[----:B------:R-:W-:Y:S05]  /*7740*/  BSYNC.RECONVERGENT B0 ;  /* 0x0000000000007941 */ /* 0x000fea0003800200 */
.L_x_155:
        /* <DEDUP_REMOVED lines=31> */
.L_x_159:
[----:B------:R-:W-:-:S07]  /*7940*/  MOV R4, 0x7960 ;  /* 0x0000796000047802 */ /* 0x000fce0000000f00 */
[----:B------:R-:W-:Y:S05]  /*7950*/  CALL.REL.NOINC `($__internal_1_$__cuda_sm20_rem_s64) ;  /* 0x0000001800c87944 */ /* 0x000fea0003c00000 */
[----:B------:R-:W-:Y:S01]  /*7960*/  IMAD.MOV.U32 R4, RZ, RZ, R22 ;  /* 0x000000ffff047224 */ /* 0x000fe200078e0016 */
[----:B------:R-:W-:-:S07]  /*7970*/  MOV R5, R3 ;  /* 0x0000000300057202 */ /* 0x000fce0000000f00 */
.L_x_160:
[----:B------:R-:W-:Y:S05]  /*7980*/  BSYNC.RECONVERGENT B0 ;  /* 0x0000000000007941 */ /* 0x000fea0003800200 */
.L_x_158:
        /* <DEDUP_REMOVED lines=31> */
.L_x_162:
[----:B------:R-:W-:-:S07]  /*7b80*/  MOV R4, 0x7ba0 ;  /* 0x00007ba000047802 */ /* 0x000fce0000000f00 */
[----:B------:R-:W-:Y:S05]  /*7b90*/  CALL.REL.NOINC `($__internal_1_$__cuda_sm20_rem_s64) ;  /* 0x0000001800387944 */ /* 0x000fea0003c00000 */
[----:B------:R-:W-:Y:S01]  /*7ba0*/  IMAD.MOV.U32 R4, RZ, RZ, R22 ;  /* 0x000000ffff047224 */ /* 0x000fe200078e0016 */
[----:B------:R-:W-:-:S07]  /*7bb0*/  MOV R5, R3 ;  /* 0x0000000300057202 */ /* 0x000fce0000000f00 */
.L_x_163:
[----:B------:R-:W-:Y:S05]  /*7bc0*/  BSYNC.RECONVERGENT B0 ;  /* 0x0000000000007941 */ /* 0x000fea0003800200 */
.L_x_161:
        /* <DEDUP_REMOVED lines=31> */
.L_x_165:
[----:B------:R-:W-:-:S07]  /*7dc0*/  MOV R4, 0x7de0 ;  /* 0x00007de000047802 */ /* 0x000fce0000000f00 */
[----:B------:R-:W-:Y:S05]  /*7dd0*/  CALL.REL.NOINC `($__internal_1_$__cuda_sm20_rem_s64) ;  /* 0x0000001400a87944 */ /* 0x000fea0003c00000 */
[----:B------:R-:W-:Y:S01]  /*7de0*/  IMAD.MOV.U32 R4, RZ, RZ, R22 ;  /* 0x000000ffff047224 */ /* 0x000fe200078e0016 */
[----:B------:R-:W-:-:S07]  /*7df0*/  MOV R5, R3 ;  /* 0x0000000300057202 */ /* 0x000fce0000000f00 */
.L_x_166:
[----:B------:R-:W-:Y:S05]  /*7e00*/  BSYNC.RECONVERGENT B0 ;  /* 0x0000000000007941 */ /* 0x000fea0003800200 */
.L_x_164:
        /* <DEDUP_REMOVED lines=31> */
.L_x_168:
[----:B------:R-:W-:-:S07]  /*8000*/  MOV R4, 0x8020 ;  /* 0x0000802000047802 */ /* 0x000fce0000000f00 */
[----:B------:R-:W-:Y:S05]  /*8010*/  CALL.REL.NOINC `($__internal_1_$__cuda_sm20_rem_s64) ;  /* 0x0000001400187944 */ /* 0x000fea0003c00000 */
[----:B------:R-:W-:Y:S01]  /*8020*/  IMAD.MOV.U32 R4, RZ, RZ, R22 ;  /* 0x000000ffff047224 */ /* 0x000fe200078e0016 */
[----:B------:R-:W-:-:S07]  /*8030*/  MOV R5, R3 ;  /* 0x0000000300057202 */ /* 0x000fce0000000f00 */
.L_x_169:
[----:B------:R-:W-:Y:S05]  /*8040*/  BSYNC.RECONVERGENT B0 ;  /* 0x0000000000007941 */ /* 0x000fea0003800200 */
.L_x_167:
        /* <DEDUP_REMOVED lines=12> */
[----:B------:R-:W-:Y:S01]  /*8110*/  MOV R23, RZ ;  /* 0x000000ff00177202 */ /* 0x000fe20000000f00 */
[----:B0-----:R-:W0:Y:S01]  /*8120*/  I2F.U32.RP R10, UR5 ;  /* 0x00000005000a7d06 */ /* 0x001e220008209000 */
[----:B------:R-:W-:-:S07]  /*8130*/  ISETP.NE.U32.AND P1, PT, RZ, UR5, PT ;  /* 0x00000005ff007c0c */ /* 0x000fce000bf25070 */
[----:B0-----:R-:W0:Y:S02]  /*8140*/  MUFU.RCP R10, R10 ;  /* 0x0000000a000a7308 */ /* 0x001e240000001000 */
[----:B0-----:R-:W-:-:S06]  /*8150*/  IADD3 R4, PT, PT, R10, 0xffffffe, RZ ;  /* 0x0ffffffe0a047810 */ /* 0x001fcc0007ffe0ff */
        /* <DEDUP_REMOVED lines=14> */
.L_x_171:
[----:B------:R-:W-:-:S07]  /*8240*/  MOV R4, 0x8260 ;  /* 0x0000826000047802 */ /* 0x000fce0000000f00 */
[----:B------:R-:W-:Y:S05]  /*8250*/  CALL.REL.NOINC `($__internal_1_$__cuda_sm20_rem_s64) ;  /* 0x0000001000887944 */ /* 0x000fea0003c00000 */
[----:B------:R-:W-:-:S07]  /*8260*/  IMAD.MOV.U32 R23, RZ, RZ, R3 ;  /* 0x000000ffff177224 */ /* 0x000fce00078e0003 */
.L_x_172:
[----:B------:R-:W-:Y:S05]  /*8270*/  BSYNC.RECONVERGENT B0 ;  /* 0x0000000000007941 */ /* 0x000fea0003800200 */
.L_x_170:
[----:B------:R1:W-:Y:S01]  /*8280*/  STG.E.64 desc[UR10][R6.64+0x38], R22 ;  /* 0x0000381606007986 */ /* 0x0003e2000c101b0a */
[----:B------:R-:W-:-:S07]  /*8290*/  IADD3 R2, PT, PT, R2, 0x8, RZ ;  /* 0x0000000802027810 */ /* 0x000fce0007ffe0ff */
.L_x_148:
[----:B------:R-:W-:-:S13]  /*82a0*/  ISETP.NE.AND P0, PT, RZ, UR4, PT ;  /* 0x00000004ff007c0c */ /* 0x000fda000bf05270 */
[----:B------:R-:W-:Y:S05]  /*82b0*/  @!P0 EXIT ;  /* 0x000000000000894d */ /* 0x000fea0003800000 */
[----:B------:R-:W2:Y:S01]  /*82c0*/  LDCU UR5, c[0x0][0x3a8] ;  /* 0x00007500ff0577ac */ /* 0x000ea20008000800 */
[----:B------:R-:W-:Y:S02]  /*82d0*/  UISETP.GE.U32.AND UP0, UPT, UR4, 0x4, UPT ;  /* 0x000000040400788c */ /* 0x000fe4000bf06070 */
[----:B--2---:R-:W-:-:S07]  /*82e0*/  ULOP3.LUT UR5, UR5, 0x3, URZ, 0xc0, !UPT ;  /* 0x0000000305057892 */ /* 0x004fce000f8ec0ff */
[----:B------:R-:W-:Y:S05]  /*82f0*/  BRA.U !UP0, `(.L_x_173) ;  /* 0x0000000908487547 */ /* 0x000fea000b800000 */
[----:B01----:R-:W0:Y:S01]  /*8300*/  LDC.64 R6, c[0x0][0x380] ;  /* 0x0000e000ff067b82 */ /* 0x003e220000000a00 */
        /* <DEDUP_REMOVED lines=31> */
.L_x_175:
[----:B------:R-:W-:-:S07]  /*8500*/  MOV R4, 0x8520 ;  /* 0x0000852000047802 */ /* 0x000fce0000000f00 */
[----:B------:R-:W-:Y:S05]  /*8510*/  CALL.REL.NOINC `($__internal_1_$__cuda_sm20_rem_s64) ;  /* 0x0000000c00d87944 */ /* 0x000fea0003c00000 */
[----:B------:R-:W-:Y:S01]  /*8520*/  IMAD.MOV.U32 R4, RZ, RZ, R22 ;  /* 0x000000ffff047224 */ /* 0x000fe200078e0016 */
[----:B------:R-:W-:-:S07]  /*8530*/  MOV R5, R3 ;  /* 0x0000000300057202 */ /* 0x000fce0000000f00 */
.L_x_176:
[----:B------:R-:W-:Y:S05]  /*8540*/  BSYNC.RECONVERGENT B0 ;  /* 0x0000000000007941 */ /* 0x000fea0003800200 */
.L_x_174:
        /* <DEDUP_REMOVED lines=31> */
.L_x_178:
[----:B------:R-:W-:-:S07]  /*8740*/  MOV R4, 0x8760 ;  /* 0x0000876000047802 */ /* 0x000fce0000000f00 */
[----:B------:R-:W-:Y:S05]  /*8750*/  CALL.REL.NOINC `($__internal_1_$__cuda_sm20_rem_s64) ;  /* 0x0000000c00487944 */ /* 0x000fea0003c00000 */
[----:B------:R-:W-:Y:S01]  /*8760*/  IMAD.MOV.U32 R4, RZ, RZ, R22 ;  /* 0x000000ffff047224 */ /* 0x000fe200078e0016 */
[----:B------:R-:W-:-:S07]  /*8770*/  MOV R5, R3 ;  /* 0x0000000300057202 */ /* 0x000fce0000000f00 */
.L_x_179:
[----:B------:R-:W-:Y:S05]  /*8780*/  BSYNC.RECONVERGENT B0 ;  /* 0x0000000000007941 */ /* 0x000fea0003800200 */
.L_x_177:
        /* <DEDUP_REMOVED lines=31> */
.L_x_181:
[----:B------:R-:W-:-:S07]  /*8980*/  MOV R4, 0x89a0 ;  /* 0x000089a000047802 */ /* 0x000fce0000000f00 */
[----:B------:R-:W-:Y:S05]  /*8990*/  CALL.REL.NOINC `($__internal_1_$__cuda_sm20_rem_s64) ;  /* 0x0000000800b87944 */ /* 0x000fea0003c00000 */
[----:B------:R-:W-:Y:S01]  /*89a0*/  IMAD.MOV.U32 R4, RZ, RZ, R22 ;  /* 0x000000ffff047224 */ /* 0x000fe200078e0016 */
[----:B------:R-:W-:-:S07]  /*89b0*/  MOV R5, R3 ;  /* 0x0000000300057202 */ /* 0x000fce0000000f00 */
.L_x_182:
[----:B------:R-:W-:Y:S05]  /*89c0*/  BSYNC.RECONVERGENT B0 ;  /* 0x0000000000007941 */ /* 0x000fea0003800200 */
.L_x_180:
        /* <DEDUP_REMOVED lines=31> */
.L_x_184:
[----:B------:R-:W-:-:S07]  /*8bc0*/  MOV R4, 0x8be0 ;  /* 0x00008be000047802 */ /* 0x000fce0000000f00 */
[----:B------:R-:W-:Y:S05]  /*8bd0*/  CALL.REL.NOINC `($__internal_1_$__cuda_sm20_rem_s64) ;  /* 0x0000000800287944 */ /* 0x000fea0003c00000 */
[----:B------:R-:W-:-:S07]  /*8be0*/  IMAD.MOV.U32 R23, RZ, RZ, R3 ;  /* 0x000000ffff177224 */ /* 0x000fce00078e0003 */
.L_x_185:
[----:B------:R-:W-:Y:S05]  /*8bf0*/  BSYNC.RECONVERGENT B0 ;  /* 0x0000000000007941 */ /* 0x000fea0003800200 */
.L_x_183:
[----:B------:R2:W-:Y:S01]  /*8c00*/  STG.E.64 desc[UR10][R6.64+0x18], R22 ;  /* 0x0000181606007986 */ /* 0x0005e2000c101b0a */
[----:B------:R-:W-:-:S07]  /*8c10*/  IADD3 R2, PT, PT, R2, 0x4, RZ ;  /* 0x0000000402027810 */ /* 0x000fce0007ffe0ff */
.L_x_173:
[----:B------:R-:W-:-:S13]  /*8c20*/  ISETP.NE.AND P0, PT, RZ, UR5, PT ;  /* 0x00000005ff007c0c */ /* 0x000fda000bf05270 */
[----:B------:R-:W-:Y:S05]  /*8c30*/  @!P0 EXIT ;  /* 0x000000000000894d */ /* 0x000fea0003800000 */
[----:B------:R-:W3:Y:S01]  /*8c40*/  LDC.64 R4, c[0x0][0x380] ;  /* 0x0000e000ff047b82 */ /* 0x000ee20000000a00 */
[----:B------:R-:W4:Y:S01]  /*8c50*/  LDCU UR8, c[0x0][0x394] ;  /* 0x00007280ff0877ac */ /* 0x000f220008000800 */
[----:B------:R-:W0:Y:S01]  /*8c60*/  LDCU UR9, c[0x0][0x390] ;  /* 0x00007200ff0977ac */ /* 0x000e220008000800 */
[----:B------:R-:W-:Y:S01]  /*8c70*/  UIADD3 UR4, UPT, UPT, -UR5, URZ, URZ ;  /* 0x000000ff05047290 */ /* 0x000fe2000fffe1ff */
[----:B---3--:R-:W-:-:S04]  /*8c80*/  IMAD.WIDE.U32 R2, R2, 0x8, R4 ;  /* 0x0000000802027825 */ /* 0x008fc800078e0004 */
[----:B------:R-:W-:Y:S01]  /*8c90*/  IMAD.MOV.U32 R0, RZ, RZ, R2 ;  /* 0x000000ffff007224 */ /* 0x000fe200078e0002 */
[----:B0---4-:R-:W-:-:S07]  /*8ca0*/  MOV R5, R3 ;  /* 0x0000000300057202 */ /* 0x011fce0000000f00 */
.L_x_189:
[----:B012---:R-:W-:Y:S01]  /*8cb0*/  IMAD.MOV.U32 R6, RZ, RZ, R0 ;  /* 0x000000ffff067224 */ /* 0x007fe200078e0000 */
[----:B------:R-:W-:-:S05]  /*8cc0*/  MOV R7, R5 ;  /* 0x0000000500077202 */ /* 0x000fca0000000f00 */
[----:B------:R-:W2:Y:S01]  /*8cd0*/  LDG.E.64 R2, desc[UR10][R6.64] ;  /* 0x0000000a06027981 */ /* 0x000ea2000c1e1b00 */
[----:B------:R-:W-:Y:S01]  /*8ce0*/  UIADD3 UR4, UPT, UPT, UR4, 0x1, URZ ;  /* 0x0000000104047890 */ /* 0x000fe2000fffe0ff */
[----:B------:R-:W-:Y:S03]  /*8cf0*/  BSSY.RECONVERGENT B0, `(.L_x_186) ;  /* 0x000001f000007945 */ /* 0x000fe60003800200 */
[----:B------:R-:W-:Y:S01]  /*8d00*/  UISETP.NE.AND UP2, UPT, UR4, URZ, UPT ;  /* 0x000000ff0400728c */ /* 0x000fe2000bf45270 */
        /* <DEDUP_REMOVED lines=15> */
[----:B------:R-:W-:-:S06]  /*8e00*/  IMAD.HI.U32 R11, R3, R11, R2 ;  /* 0x0000000b030b7227 */ /* 0x000fcc00078e0002 */
[----:B------:R-:W-:-:S04]  /*8e10*/  IMAD.HI.U32 R0, R11, R22, RZ ;  /* 0x000000160b007227 */ /* 0x000fc800078e00ff */
[----:B------:R-:W-:-:S04]  /*8e20*/  IMAD.MOV R3, RZ, RZ, -R0 ;  /* 0x000000ffff037224 */ /* 0x000fc800078e0a00 */
[----:B------:R-:W-:Y:S01]  /*8e30*/  IMAD R2, R3, UR9, R22 ;  /* 0x0000000903027c24 */ /* 0x000fe2000f8e0216 */
[----:B------:R-:W-:-:S04]  /*8e40*/  MOV R3, RZ ;  /* 0x000000ff00037202 */ /* 0x000fc80000000f00 */
[----:B------:R-:W-:-:S13]  /*8e50*/  ISETP.GE.U32.AND P0, PT, R2, UR9, PT ;  /* 0x0000000902007c0c */ /* 0x000fda000bf06070 */
[----:B------:R-:W-:-:S04]  /*8e60*/  @P0 IADD3 R2, PT, PT, R2, -UR9, RZ ;  /* 0x8000000902020c10 */ /* 0x000fc8000fffe0ff */
[----:B------:R-:W-:-:S13]  /*8e70*/  ISETP.GE.U32.AND P0, PT, R2, UR9, PT ;  /* 0x0000000902007c0c */ /* 0x000fda000bf06070 */
[----:B------:R-:W-:Y:S01]  /*8e80*/  @P0 VIADD R2, R2, -UR9 ;  /* 0x8000000902020c36 */ /* 0x000fe20008000000 */
[----:B------:R-:W-:Y:S01]  /*8e90*/  @!P1 LOP3.LUT R2, RZ, UR9, RZ, 0x33, !PT ;  /* 0x00000009ff029c12 */ /* 0x000fe2000f8e33ff */
[----:B------:R-:W-:Y:S06]  /*8ea0*/  BRA `(.L_x_188) ;  /* 0x00000000000c7947 */ /* 0x000fec0003800000 */
.L_x_187:
[----:B------:R-:W-:-:S07]  /*8eb0*/  MOV R4, 0x8ed0 ;  /* 0x00008ed000047802 */ /* 0x000fce0000000f00 */
[----:B------:R-:W-:Y:S05]  /*8ec0*/  CALL.REL.NOINC `($__internal_1_$__cuda_sm20_rem_s64) ;  /* 0x00000004006c7944 */ /* 0x000fea0003c00000 */
[----:B------:R-:W-:-:S07]  /*8ed0*/  IMAD.MOV.U32 R2, RZ, RZ, R22 ;  /* 0x000000ffff027224 */ /* 0x000fce00078e0016 */
.L_x_188:
[----:B------:R-:W-:Y:S05]  /*8ee0*/  BSYNC.RECONVERGENT B0 ;  /* 0x0000000000007941 */ /* 0x000fea0003800200 */
.L_x_186:
[----:B------:R0:W-:Y:S01]  /*8ef0*/  STG.E.64 desc[UR10][R6.64], R2 ;  /* 0x0000000206007986 */ /* 0x0001e2000c101b0a */
[----:B------:R-:W-:-:S04]  /*8f00*/  IADD3 R0, P0, PT, R6, 0x8, RZ ;  /* 0x0000000806007810 */ /* 0x000fc80007f1e0ff */
[----:B------:R-:W-:Y:S01]  /*8f10*/  IADD3.X R5, PT, PT, RZ, R7, RZ, P0, !PT ;  /* 0x00000007ff057210 */ /* 0x000fe200007fe4ff */
[----:B------:R-:W-:Y:S08]  /*8f20*/  BRA.U UP2, `(.L_x_189) ;  /* 0xfffffffd02607547 */ /* 0x000ff0000b83ffff */
[----:B------:R-:W-:Y:S05]  /*8f30*/  EXIT ;  /* 0x000000000000794d */ /* 0x000fea0003800000 */
        .weak           $__internal_0_$__cuda_sm20_div_s64
        .type           $__internal_0_$__cuda_sm20_div_s64,@function
        .size           $__internal_0_$__cuda_sm20_div_s64,($__internal_1_$__cuda_sm20_rem_s64 - $__internal_0_$__cuda_sm20_div_s64)
$__internal_0_$__cuda_sm20_div_s64:
[-C--:B------:R-:W-:Y:S01]  /*8f40*/  IADD3 R17, P2, PT, RZ, -R18.reuse, RZ ;  /* 0x80000012ff117210 */ /* 0x080fe20007f5e0ff */
[----:B------:R-:W-:Y:S01]  /*8f50*/  IMAD.MOV.U32 R29, RZ, RZ, RZ ;  /* 0x000000ffff1d7224 */ /* 0x000fe200078e00ff */
[----:B------:R-:W-:Y:S02]  /*8f60*/  ISETP.GE.AND P0, PT, R15, RZ, PT ;  /* 0x000000ff0f00720c */ /* 0x000fe40003f06270 */
[----:B------:R-:W-:Y:S01]  /*8f70*/  ISETP.GE.AND P4, PT, R23, RZ, PT ;  /* 0x000000ff1700720c */ /* 0x000fe20003f86270 */
[----:B------:R-:W-:Y:S01]  /*8f80*/  IMAD.X R20, RZ, RZ, ~R15, P2 ;  /* 0x000000ffff147224 */ /* 0x000fe200010e0e0f */
[----:B------:R-:W-:-:S04]  /*8f90*/  SEL R16, R17, R18, !P0 ;  /* 0x0000001211107207 */ /* 0x000fc80004000000 */
[----:B------:R-:W-:-:S04]  /*8fa0*/  SEL R17, R20, R15, !P0 ;  /* 0x0000000f14117207 */ /* 0x000fc80004000000 */
[----:B------:R-:W0:Y:S08]  /*8fb0*/  I2F.U64.RP R22, R16 ;  /* 0x0000001000167312 */ /* 0x000e300000309000 */
[----:B0-----:R-:W0:Y:S02]  /*8fc0*/  MUFU.RCP R20, R22 ;  /* 0x0000001600147308 */ /* 0x001e240000001000 */
[----:B0-----:R-:W-:-:S06]  /*8fd0*/  IADD3 R20, PT, PT, R20, 0x1ffffffe, RZ ;  /* 0x1ffffffe14147810 */ /* 0x001fcc0007ffe0ff */
[----:B------:R-:W0:Y:S02]  /*8fe0*/  F2I.U64.TRUNC R20, R20 ;  /* 0x0000001400147311 */ /* 0x000e24000020d800 */
[----:B0-----:R-:W-:Y:S01]  /*8ff0*/  IMAD.WIDE.U32 R24, R20, R16, RZ ;  /* 0x0000001014187225 */ /* 0x001fe200078e00ff */
[----:B------:R-:W-:-:S03]  /*9000*/  MOV R27, R20 ;  /* 0x00000014001b7202 */ /* 0x000fc60000000f00 */
[----:B------:R-:W-:Y:S01]  /*9010*/  IMAD R19, R20, R17, R25 ;  /* 0x0000001114137224 */ /* 0x000fe200078e0219 */
[----:B------:R-:W-:-:S03]  /*9020*/  IADD3 R25, P0, PT, RZ, -R24, RZ ;  /* 0x80000018ff197210 */ /* 0x000fc60007f1e0ff */
[----:B------:R-:W-:Y:S02]  /*9030*/  IMAD R19, R21, R16, R19 ;  /* 0x0000001015137224 */ /* 0x000fe400078e0213 */
[----:B------:R-:W-:-:S04]  /*9040*/  IMAD.HI.U32 R26, R20, R25, RZ ;  /* 0x00000019141a7227 */ /* 0x000fc800078e00ff */
[----:B------:R-:W-:-:S04]  /*9050*/  IMAD.X R19, RZ, RZ, ~R19, P0 ;  /* 0x000000ffff137224 */ /* 0x000fc800000e0e13 */
[----:B------:R-:W-:-:S04]  /*9060*/  IMAD.WIDE.U32 R26, P0, R20, R19, R26 ;  /* 0x00000013141a7225 */ /* 0x000fc8000780001a */
[C---:B------:R-:W-:Y:S02]  /*9070*/  IMAD R24, R21.reuse, R19, RZ ;  /* 0x0000001315187224 */ /* 0x040fe400078e02ff */
[----:B------:R-:W-:Y:S01]  /*9080*/  IMAD.HI.U32 R25, P2, R21, R25, R26 ;  /* 0x0000001915197227 */ /* 0x000fe2000784001a */
[----:B------:R-:W-:-:S03]  /*9090*/  IADD3 R27, P5, PT, RZ, -R3, RZ ;  /* 0x80000003ff1b7210 */ /* 0x000fc60007fbe0ff */
[----:B------:R-:W-:Y:S01]  /*90a0*/  IMAD.HI.U32 R19, R21, R19, RZ ;  /* 0x0000001315137227 */ /* 0x000fe200078e00ff */
[----:B------:R-:W-:Y:S02]  /*90b0*/  IADD3 R25, P3, PT, R24, R25, RZ ;  /* 0x0000001918197210 */ /* 0x000fe40007f7e0ff */
[----:B------:R-:W-:Y:S01]  /*90c0*/  SEL R27, R27, R3, !P4 ;  /* 0x000000031b1b7207 */ /* 0x000fe20006000000 */
[----:B------:R-:W-:Y:S02]  /*90d0*/  IMAD.X R19, R19, 0x1, R21, P0 ;  /* 0x0000000113137824 */ /* 0x000fe400000e0615 */
[----:B------:R-:W-:-:S03]  /*90e0*/  IMAD.WIDE.U32 R20, R25, R16, RZ ;  /* 0x0000001019147225 */ /* 0x000fc600078e00ff */
[----:B------:R-:W-:Y:S01]  /*90f0*/  IADD3.X R19, PT, PT, RZ, RZ, R19, P3, P2 ;  /* 0x000000ffff137210 */ /* 0x000fe20001fe4413 */
[----:B------:R-:W-:Y:S01]  /*9100*/  IMAD R22, R25, R17, R21 ;  /* 0x0000001119167224 */ /* 0x000fe200078e0215 */
[----:B------:R-:W-:-:S03]  /*9110*/  IADD3 R20, P0, PT, RZ, -R20, RZ ;  /* 0x80000014ff147210 */ /* 0x000fc60007f1e0ff */
[----:B------:R-:W-:Y:S02]  /*9120*/  IMAD R22, R19, R16, R22 ;  /* 0x0000001013167224 */ /* 0x000fe400078e0216 */
[----:B------:R-:W-:-:S03]  /*9130*/  IMAD.HI.U32 R24, R25, R20, RZ ;  /* 0x0000001419187227 */ /* 0x000fc600078e00ff */
[----:B------:R-:W-:-:S05]  /*9140*/  IADD3.X R22, PT, PT, RZ, ~R22, RZ, P0, !PT ;  /* 0x80000016ff167210 */ /* 0x000fca00007fe4ff */
[----:B------:R-:W-:-:S04]  /*9150*/  IMAD.WIDE.U32 R24, P0, R25, R22, R24 ;  /* 0x0000001619187225 */ /* 0x000fc80007800018 */
[----:B------:R-:W-:-:S04]  /*9160*/  IMAD.HI.U32 R21, P2, R19, R20, R24 ;  /* 0x0000001413157227 */ /* 0x000fc80007840018 */
[CC--:B------:R-:W-:Y:S02]  /*9170*/  IMAD R20, R19.reuse, R22.reuse, RZ ;  /* 0x0000001613147224 */ /* 0x0c0fe400078e02ff */
[----:B------:R-:W-:Y:S02]  /*9180*/  IMAD.X R24, RZ, RZ, ~R23, P5 ;  /* 0x000000ffff187224 */ /* 0x000fe400028e0e17 */
[----:B------:R-:W-:Y:S01]  /*9190*/  IMAD.HI.U32 R22, R19, R22, RZ ;  /* 0x0000001613167227 */ /* 0x000fe200078e00ff */
[----:B------:R-:W-:Y:S02]  /*91a0*/  IADD3 R20, P3, PT, R20, R21, RZ ;  /* 0x0000001514147210 */ /* 0x000fe40007f7e0ff */
[----:B------:R-:W-:Y:S02]  /*91b0*/  SEL R21, R24, R23, !P4 ;  /* 0x0000001718157207 */ /* 0x000fe40006000000 */
[----:B------:R-:W-:Y:S01]  /*91c0*/  IADD3.X R22, PT, PT, R22, R19, RZ, P0, !PT ;  /* 0x0000001316167210 */ /* 0x000fe200007fe4ff */
[----:B------:R-:W-:-:S03]  /*91d0*/  IMAD.HI.U32 R28, R20, R27, RZ ;  /* 0x0000001b141c7227 */ /* 0x000fc600078e00ff */
[----:B------:R-:W-:Y:S01]  /*91e0*/  IADD3.X R22, PT, PT, RZ, RZ, R22, P3, P2 ;  /* 0x000000ffff167210 */ /* 0x000fe20001fe4416 */
[----:B------:R-:W-:-:S04]  /*91f0*/  IMAD.WIDE.U32 R28, R20, R21, R28 ;  /* 0x00000015141c7225 */ /* 0x000fc800078e001c */
[C---:B------:R-:W-:Y:S02]  /*9200*/  IMAD R25, R22.reuse, R21, RZ ;  /* 0x0000001516197224 */ /* 0x040fe400078e02ff */
[----:B------:R-:W-:-:S04]  /*9210*/  IMAD.HI.U32 R20, P0, R22, R27, R28 ;  /* 0x0000001b16147227 */ /* 0x000fc8000780001c */
[----:B------:R-:W-:Y:S01]  /*9220*/  IMAD.HI.U32 R19, R22, R21, RZ ;  /* 0x0000001516137227 */ /* 0x000fe200078e00ff */
[----:B------:R-:W-:-:S04]  /*9230*/  IADD3 R25, P2, PT, R25, R20, RZ ;  /* 0x0000001419197210 */ /* 0x000fc80007f5e0ff */
[----:B------:R-:W-:Y:S01]  /*9240*/  IADD3.X R19, PT, PT, R19, RZ, RZ, P0, !PT ;  /* 0x000000ff13137210 */ /* 0x000fe200007fe4ff */
[----:B------:R-:W-:-:S04]  /*9250*/  IMAD.WIDE.U32 R28, R25, R16, RZ ;  /* 0x00000010191c7225 */ /* 0x000fc800078e00ff */
[----:B------:R-:W-:Y:S01]  /*9260*/  IMAD.X R19, RZ, RZ, R19, P2 ;  /* 0x000000ffff137224 */ /* 0x000fe200010e0613 */
[----:B------:R-:W-:Y:S01]  /*9270*/  IADD3 R27, P2, PT, -R28, R27, RZ ;  /* 0x0000001b1c1b7210 */ /* 0x000fe20007f5e1ff */
[----:B------:R-:W-:-:S03]  /*9280*/  IMAD R20, R25, R17, R29 ;  /* 0x0000001119147224 */ /* 0x000fc600078e021d */
[-C--:B------:R-:W-:Y:S01]  /*9290*/  ISETP.GE.U32.AND P0, PT, R27, R16.reuse, PT ;  /* 0x000000101b00720c */ /* 0x080fe20003f06070 */
[----:B------:R-:W-:-:S05]  /*92a0*/  IMAD R20, R19, R16, R20 ;  /* 0x0000001013147224 */ /* 0x000fca00078e0214 */
[----:B------:R-:W-:Y:S02]  /*92b0*/  IADD3.X R21, PT, PT, ~R20, R21, RZ, P2, !PT ;  /* 0x0000001514157210 */ /* 0x000fe400017fe5ff */
[----:B------:R-:W-:Y:S02]  /*92c0*/  IADD3 R22, P2, PT, R27, -R16, RZ ;  /* 0x800000101b167210 */ /* 0x000fe40007f5e0ff */
[----:B------:R-:W-:Y:S02]  /*92d0*/  ISETP.GE.U32.AND.EX P0, PT, R21, R17, PT, P0 ;  /* 0x000000111500720c */ /* 0x000fe40003f06100 */
[----:B------:R-:W-:Y:S02]  /*92e0*/  IADD3 R20, P3, PT, R25, 0x1, RZ ;  /* 0x0000000119147810 */ /* 0x000fe40007f7e0ff */
[----:B------:R-:W-:Y:S01]  /*92f0*/  SEL R27, R22, R27, P0 ;  /* 0x0000001b161b7207 */ /* 0x000fe20000000000 */
[----:B------:R-:W-:Y:S01]  /*9300*/  IMAD.X R22, R21, 0x1, ~R17, P2 ;  /* 0x0000000115167824 */ /* 0x000fe200010e0e11 */
[----:B------:R-:W-:-:S02]  /*9310*/  IADD3.X R24, PT, PT, RZ, R19, RZ, P3, !PT ;  /* 0x00000013ff187210 */ /* 0x000fc40001ffe4ff */
[----:B------:R-:W-:Y:S02]  /*9320*/  SEL R20, R20, R25, P0 ;  /* 0x0000001914147207 */ /* 0x000fe40000000000 */
[----:B------:R-:W-:Y:S02]  /*9330*/  SEL R21, R22, R21, P0 ;  /* 0x0000001516157207 */ /* 0x000fe40000000000 */
[----:B------:R-:W-:Y:S02]  /*9340*/  ISETP.GE.U32.AND P2, PT, R27, R16, PT ;  /* 0x000000101b00720c */ /* 0x000fe40003f46070 */
[----:B------:R-:W-:Y:S02]  /*9350*/  SEL R24, R24, R19, P0 ;  /* 0x0000001318187207 */ /* 0x000fe40000000000 */
[----:B------:R-:W-:Y:S02]  /*9360*/  IADD3 R19, P3, PT, R20, 0x1, RZ ;  /* 0x0000000114137810 */ /* 0x000fe40007f7e0ff */
[----:B------:R-:W-:-:S02]  /*9370*/  ISETP.GE.U32.AND.EX P0, PT, R21, R17, PT, P2 ;  /* 0x000000111500720c */ /* 0x000fc40003f06120 */
[----:B------:R-:W-:Y:S01]  /*9380*/  LOP3.LUT R16, R15, R23, RZ, 0x3c, !PT ;  /* 0x000000170f107212 */ /* 0x000fe200078e3cff */
[----:B------:R-:W-:Y:S01]  /*9390*/  IMAD.X R17, RZ, RZ, R24, P3 ;  /* 0x000000ffff117224 */ /* 0x000fe200018e0618 */
[----:B------:R-:W-:Y:S02]  /*93a0*/  SEL R19, R19, R20, P0 ;  /* 0x0000001413137207 */ /* 0x000fe40000000000 */
[----:B------:R-:W-:Y:S02]  /*93b0*/  ISETP.GE.AND P2, PT, R16, RZ, PT ;  /* 0x000000ff1000720c */ /* 0x000fe40003f46270 */
[----:B------:R-:W-:Y:S02]  /*93c0*/  SEL R17, R17, R24, P0 ;  /* 0x0000001811117207 */ /* 0x000fe40000000000 */
[----:B------:R-:W-:Y:S02]  /*93d0*/  IADD3 R20, P3, PT, RZ, -R19, RZ ;  /* 0x80000013ff147210 */ /* 0x000fe40007f7e0ff */
[----:B------:R-:W-:-:S02]  /*93e0*/  ISETP.NE.U32.AND P0, PT, R18, RZ, PT ;  /* 0x000000ff1200720c */ /* 0x000fc40003f05070 */
[----:B------:R-:W-:Y:S02]  /*93f0*/  IADD3.X R16, PT, PT, RZ, ~R17, RZ, P3, !PT ;  /* 0x80000011ff107210 */ /* 0x000fe40001ffe4ff */
[----:B------:R-:W-:Y:S02]  /*9400*/  SEL R20, R20, R19, !P2 ;  /* 0x0000001314147207 */ /* 0x000fe40005000000 */
[----:B------:R-:W-:Y:S01]  /*9410*/  SEL R19, R16, R17, !P2 ;  /* 0x0000001110137207 */ /* 0x000fe20005000000 */
[----:B------:R-:W-:Y:S02]  /*9420*/  HFMA2 R17, -RZ, RZ, 0, 0 ;  /* 0x00000000ff117431 */ /* 0x000fe400000001ff */
[----:B------:R-:W-:Y:S01]  /*9430*/  IMAD.MOV.U32 R16, RZ, RZ, R14 ;  /* 0x000000ffff107224 */ /* 0x000fe200078e000e */
[----:B------:R-:W-:-:S04]  /*9440*/  ISETP.NE.AND.EX P0, PT, R15, RZ, PT, P0 ;  /* 0x000000ff0f00720c */ /* 0x000fc80003f05300 */
[----:B------:R-:W-:Y:S02]  /*9450*/  SEL R20, R20, 0xffffffff, P0 ;  /* 0xffffffff14147807 */ /* 0x000fe40000000000 */
[----:B------:R-:W-:Y:S01]  /*9460*/  SEL R19, R19, 0xffffffff, P0 ;  /* 0xffffffff13137807 */ /* 0x000fe20000000000 */
[----:B------:R-:W-:Y:S06]  /*9470*/  RET.REL.NODEC R16 `(_Z10fft_kernelPxixiS_i) ;  /* 0xffffff6810e07950 */ /* 0x000fec0003c3ffff */
        .weak           $__internal_1_$__cuda_sm20_rem_s64
        .type           $__internal_1_$__cuda_sm20_rem_s64,@function
        .size           $__internal_1_$__cuda_sm20_rem_s64,(.L_x_192 - $__internal_1_$__cuda_sm20_rem_s64)
$__internal_1_$__cuda_sm20_rem_s64:
[----:B------:R-:W-:Y:S02]  /*9480*/  UIADD3 UR6, UP1, UPT, URZ, -UR12, URZ ;  /* 0x8000000cff067290 */ /* 0x000fe4000ff3e0ff */
[----:B------:R-:W-:Y:S02]  /*9490*/  UISETP.GE.AND UP0, UPT, UR13, URZ, UPT ;  /* 0x000000ff0d00728c */ /* 0x000fe4000bf06270 */
[----:B------:R-:W-:Y:S02]  /*94a0*/  UIADD3.X UR7, UPT, UPT, URZ, ~UR13, URZ, UP1, !UPT ;  /* 0x8000000dff077290 */ /* 0x000fe40008ffe4ff */
[----:B------:R-:W-:Y:S02]  /*94b0*/  USEL UR6, UR6, UR12, !UP0 ;  /* 0x0000000c06067287 */ /* 0x000fe4000c000000 */
[----:B------:R-:W-:-:S09]  /*94c0*/  USEL UR7, UR7, UR13, !UP0 ;  /* 0x0000000d07077287 */ /* 0x000fd2000c000000 */
[----:B------:R-:W0:Y:S08]  /*94d0*/  I2F.U64.RP R26, UR6 ;  /* 0x00000006001a7d12 */ /* 0x000e300008309000 */
[----:B0-----:R-:W0:Y:S02]  /*94e0*/  MUFU.RCP R27, R26 ;  /* 0x0000001a001b7308 */ /* 0x001e240000001000 */
[----:B0-----:R-:W-:-:S06]  /*94f0*/  VIADD R27, R27, 0x1ffffffe ;  /* 0x1ffffffe1b1b7836 */ /* 0x001fcc0000000000 */
[----:B------:R-:W0:Y:S02]  /*9500*/  F2I.U64.TRUNC R28, R27 ;  /* 0x0000001b001c7311 */ /* 0x000e24000020d800 */
[----:B0-----:R-:W-:-:S04]  /*9510*/  IMAD.WIDE.U32 R24, R28, UR6, RZ ;  /* 0x000000061c187c25 */ /* 0x001fc8000f8e00ff */
[C---:B------:R-:W-:Y:S01]  /*9520*/  IMAD R25, R28.reuse, UR7, R25 ;  /* 0x000000071c197c24 */ /* 0x040fe2000f8e0219 */
[----:B------:R-:W-:Y:S01]  /*9530*/  IADD3 R24, P0, PT, RZ, -R24, RZ ;  /* 0x80000018ff187210 */ /* 0x000fe20007f1e0ff */
[----:B------:R-:W-:Y:S02]  /*9540*/  IMAD.MOV.U32 R27, RZ, RZ, R28 ;  /* 0x000000ffff1b7224 */ /* 0x000fe400078e001c */
[----:B------:R-:W-:Y:S02]  /*9550*/  IMAD R25, R29, UR6, R25 ;  /* 0x000000061d197c24 */ /* 0x000fe4000f8e0219 */
[----:B------:R-:W-:-:S03]  /*9560*/  IMAD.HI.U32 R26, R28, R24, RZ ;  /* 0x000000181c1a7227 */ /* 0x000fc600078e00ff */
[----:B------:R-:W-:-:S05]  /*9570*/  IADD3.X R25, PT, PT, RZ, ~R25, RZ, P0, !PT ;  /* 0x80000019ff197210 */ /* 0x000fca00007fe4ff */
[----:B------:R-:W-:-:S04]  /*9580*/  IMAD.WIDE.U32 R26, P0, R28, R25, R26 ;  /* 0x000000191c1a7225 */ /* 0x000fc8000780001a */
[----:B------:R-:W-:-:S04]  /*9590*/  IMAD.HI.U32 R24, P2, R29, R24, R26 ;  /* 0x000000181d187227 */ /* 0x000fc8000784001a */
[----:B------:R-:W-:-:S04]  /*95a0*/  IMAD.HI.U32 R26, R29, R25, RZ ;  /* 0x000000191d1a7227 */ /* 0x000fc800078e00ff */
[----:B------:R-:W-:Y:S01]  /*95b0*/  IMAD R25, R29, R25, RZ ;  /* 0x000000191d197224 */ /* 0x000fe200078e02ff */
[----:B------:R-:W-:-:S04]  /*95c0*/  IADD3.X R26, PT, PT, R26, R29, RZ, P0, !PT ;  /* 0x0000001d1a1a7210 */ /* 0x000fc800007fe4ff */
[----:B------:R-:W-:-:S04]  /*95d0*/  IADD3 R27, P0, PT, R25, R24, RZ ;  /* 0x00000018191b7210 */ /* 0x000fc80007f1e0ff */
[----:B------:R-:W-:Y:S01]  /*95e0*/  IADD3.X R24, PT, PT, RZ, RZ, R26, P0, P2 ;  /* 0x000000ffff187210 */ /* 0x000fe200007e441a */
[----:B------:R-:W-:-:S04]  /*95f0*/  IMAD.WIDE.U32 R28, R27, UR6, RZ ;  /* 0x000000061b1c7c25 */ /* 0x000fc8000f8e00ff */
[----:B------:R-:W-:Y:S01]  /*9600*/  IMAD R29, R27, UR7, R29 ;  /* 0x000000071b1d7c24 */ /* 0x000fe2000f8e021d */
[----:B------:R-:W-:-:S03]  /*9610*/  IADD3 R25, P0, PT, RZ, -R28, RZ ;  /* 0x8000001cff197210 */ /* 0x000fc60007f1e0ff */
[----:B------:R-:W-:Y:S02]  /*9620*/  IMAD R29, R24, UR6, R29 ;  /* 0x00000006181d7c24 */ /* 0x000fe4000f8e021d */
[----:B------:R-:W-:-:S04]  /*9630*/  IMAD.HI.U32 R26, R27, R25, RZ ;  /* 0x000000191b1a7227 */ /* 0x000fc800078e00ff */
[----:B------:R-:W-:-:S04]  /*9640*/  IMAD.X R29, RZ, RZ, ~R29, P0 ;  /* 0x000000ffff1d7224 */ /* 0x000fc800000e0e1d */
[----:B------:R-:W-:-:S04]  /*9650*/  IMAD.WIDE.U32 R26, P2, R27, R29, R26 ;  /* 0x0000001d1b1a7225 */ /* 0x000fc8000784001a */
[----:B------:R-:W-:-:S04]  /*9660*/  IMAD.HI.U32 R25, P0, R24, R25, R26 ;  /* 0x0000001918197227 */ /* 0x000fc8000780001a */
[----:B------:R-:W-:-:S04]  /*9670*/  IMAD.HI.U32 R27, R24, R29, RZ ;  /* 0x0000001d181b7227 */ /* 0x000fc800078e00ff */
[----:B------:R-:W-:Y:S01]  /*9680*/  IMAD R26, R24, R29, RZ ;  /* 0x0000001d181a7224 */ /* 0x000fe200078e02ff */
[----:B------:R-:W-:Y:S02]  /*9690*/  IADD3.X R27, PT, PT, R27, R24, RZ, P2, !PT ;  /* 0x000000181b1b7210 */ /* 0x000fe400017fe4ff */
[----:B------:R-:W-:Y:S02]  /*96a0*/  ISETP.GE.AND P2, PT, R3, RZ, PT ;  /* 0x000000ff0300720c */ /* 0x000fe40003f46270 */
[-C--:B------:R-:W-:Y:S02]  /*96b0*/  IADD3 R29, P4, PT, RZ, -R22.reuse, RZ ;  /* 0x80000016ff1d7210 */ /* 0x080fe40007f9e0ff */
[----:B------:R-:W-:Y:S02]  /*96c0*/  IADD3 R25, P3, PT, R26, R25, RZ ;  /* 0x000000191a197210 */ /* 0x000fe40007f7e0ff */
[----:B------:R-:W-:Y:S01]  /*96d0*/  SEL R24, R29, R22, !P2 ;  /* 0x000000161d187207 */ /* 0x000fe20005000000 */
[----:B------:R-:W-:Y:S01]  /*96e0*/  IMAD.X R22, RZ, RZ, ~R3, P4 ;  /* 0x000000ffff167224 */ /* 0x000fe200020e0e03 */
[----:B------:R-:W-:-:S02]  /*96f0*/  MOV R29, RZ ;  /* 0x000000ff001d7202 */ /* 0x000fc40000000f00 */
[----:B------:R-:W-:Y:S01]  /*9700*/  IADD3.X R27, PT, PT, RZ, RZ, R27, P3, P0 ;  /* 0x000000ffff1b7210 */ /* 0x000fe20001fe041b */
[----:B------:R-:W-:Y:S01]  /*9710*/  IMAD.HI.U32 R28, R25, R24, RZ ;  /* 0x00000018191c7227 */ /* 0x000fe200078e00ff */
[----:B------:R-:W-:-:S05]  /*9720*/  SEL R22, R22, R3, !P2 ;  /* 0x0000000316167207 */ /* 0x000fca0005000000 */
[----:B------:R-:W-:-:S04]  /*9730*/  IMAD.WIDE.U32 R28, R25, R22, R28 ;  /* 0x00000016191c7225 */ /* 0x000fc800078e001c */
[C---:B------:R-:W-:Y:S02]  /*9740*/  IMAD R3, R27.reuse, R22, RZ ;  /* 0x000000161b037224 */ /* 0x040fe400078e02ff */
[----:B------:R-:W-:-:S04]  /*9750*/  IMAD.HI.U32 R26, P0, R27, R24, R28 ;  /* 0x000000181b1a7227 */ /* 0x000fc8000780001c */
[----:B------:R-:W-:Y:S01]  /*9760*/  IMAD.HI.U32 R27, R27, R22, RZ ;  /* 0x000000161b1b7227 */ /* 0x000fe200078e00ff */
[----:B------:R-:W-:-:S03]  /*9770*/  IADD3 R3, P3, PT, R3, R26, RZ ;  /* 0x0000001a03037210 */ /* 0x000fc60007f7e0ff */
[----:B------:R-:W-:Y:S02]  /*9780*/  IMAD.X R25, RZ, RZ, R27, P0 ;  /* 0x000000ffff197224 */ /* 0x000fe400000e061b */
[----:B------:R-:W-:-:S03]  /*9790*/  IMAD.WIDE.U32 R28, R3, UR6, RZ ;  /* 0x00000006031c7c25 */ /* 0x000fc6000f8e00ff */
[----:B------:R-:W-:Y:S01]  /*97a0*/  IADD3.X R25, PT, PT, RZ, R25, RZ, P3, !PT ;  /* 0x00000019ff197210 */ /* 0x000fe20001ffe4ff */
[----:B------:R-:W-:Y:S01]  /*97b0*/  IMAD R26, R3, UR7, R29 ;  /* 0x00000007031a7c24 */ /* 0x000fe2000f8e021d */
[----:B------:R-:W-:-:S03]  /*97c0*/  IADD3 R24, P3, PT, -R28, R24, RZ ;  /* 0x000000181c187210 */ /* 0x000fc60007f7e1ff */
[----:B------:R-:W-:Y:S01]  /*97d0*/  IMAD R25, R25, UR6, R26 ;  /* 0x0000000619197c24 */ /* 0x000fe2000f8e021a */
[----:B------:R-:W-:-:S03]  /*97e0*/  ISETP.GE.U32.AND P0, PT, R24, UR6, PT ;  /* 0x0000000618007c0c */ /* 0x000fc6000bf06070 */
[----:B------:R-:W-:Y:S01]  /*97f0*/  IMAD.X R22, R22, 0x1, ~R25, P3 ;  /* 0x0000000116167824 */ /* 0x000fe200018e0e19 */
[----:B------:R-:W-:-:S04]  /*9800*/  IADD3 R25, P3, PT, R24, -UR6, RZ ;  /* 0x8000000618197c10 */ /* 0x000fc8000ff7e0ff */
[C---:B------:R-:W-:Y:S02]  /*9810*/  ISETP.GE.U32.AND.EX P0, PT, R22.reuse, UR7, PT, P0 ;  /* 0x0000000716007c0c */ /* 0x040fe4000bf06100 */
[----:B------:R-:W-:Y:S02]  /*9820*/  IADD3.X R3, PT, PT, R22, ~UR7, RZ, P3, !PT ;  /* 0x8000000716037c10 */ /* 0x000fe40009ffe4ff */
[----:B------:R-:W-:Y:S02]  /*9830*/  SEL R25, R25, R24, P0 ;  /* 0x0000001819197207 */ /* 0x000fe40000000000 */
[----:B------:R-:W-:Y:S02]  /*9840*/  SEL R3, R3, R22, P0 ;  /* 0x0000001603037207 */ /* 0x000fe40000000000 */
[C---:B------:R-:W-:Y:S02]  /*9850*/  ISETP.GE.U32.AND P0, PT, R25.reuse, UR6, PT ;  /* 0x0000000619007c0c */ /* 0x040fe4000bf06070 */
[----:B------:R-:W-:-:S02]  /*9860*/  IADD3 R24, P3, PT, R25, -UR6, RZ ;  /* 0x8000000619187c10 */ /* 0x000fc4000ff7e0ff */
[C---:B------:R-:W-:Y:S02]  /*9870*/  ISETP.GE.U32.AND.EX P0, PT, R3.reuse, UR7, PT, P0 ;  /* 0x0000000703007c0c */ /* 0x040fe4000bf06100 */
[----:B------:R-:W-:Y:S02]  /*9880*/  IADD3.X R22, PT, PT, R3, ~UR7, RZ, P3, !PT ;  /* 0x8000000703167c10 */ /* 0x000fe40009ffe4ff */
[----:B------:R-:W-:Y:S02]  /*9890*/  SEL R24, R24, R25, P0 ;  /* 0x0000001918187207 */ /* 0x000fe40000000000 */
[----:B------:R-:W-:Y:S02]  /*98a0*/  SEL R22, R22, R3, P0 ;  /* 0x0000000316167207 */ /* 0x000fe40000000000 */
[----:B------:R-:W-:Y:S02]  /*98b0*/  IADD3 R25, P3, PT, RZ, -R24, RZ ;  /* 0x80000018ff197210 */ /* 0x000fe40007f7e0ff */
[----:B------:R-:W-:-:S02]  /*98c0*/  ISETP.NE.U32.AND P0, PT, RZ, UR12, PT ;  /* 0x0000000cff007c0c */ /* 0x000fc4000bf05070 */
[----:B------:R-:W-:Y:S02]  /*98d0*/  IADD3.X R3, PT, PT, RZ, ~R22, RZ, P3, !PT ;  /* 0x80000016ff037210 */ /* 0x000fe40001ffe4ff */
[----:B------:R-:W-:Y:S02]  /*98e0*/  ISETP.NE.AND.EX P0, PT, RZ, UR13, PT, P0 ;  /* 0x0000000dff007c0c */ /* 0x000fe4000bf05300 */
[----:B------:R-:W-:Y:S01]  /*98f0*/  SEL R25, R25, R24, !P2 ;  /* 0x0000001819197207 */ /* 0x000fe20005000000 */
[----:B------:R-:W-:Y:S01]  /*9900*/  IMAD.MOV.U32 R24, RZ, RZ, R4 ;  /* 0x000000ffff187224 */ /* 0x000fe200078e0004 */
[----:B------:R-:W-:Y:S02]  /*9910*/  SEL R3, R3, R22, !P2 ;  /* 0x0000001603037207 */ /* 0x000fe40005000000 */
[----:B------:R-:W-:Y:S01]  /*9920*/  SEL R22, R25, 0xffffffff, P0 ;  /* 0xffffffff19167807 */ /* 0x000fe20000000000 */
[----:B------:R-:W-:Y:S01]  /*9930*/  HFMA2 R25, -RZ, RZ, 0, 0 ;  /* 0x00000000ff197431 */ /* 0x000fe200000001ff */
[----:B------:R-:W-:-:S03]  /*9940*/  SEL R3, R3, 0xffffffff, P0 ;  /* 0xffffffff03037807 */ /* 0x000fc60000000000 */
[----:B------:R-:W-:Y:S05]  /*9950*/  RET.REL.NODEC R24 `(_Z10fft_kernelPxixiS_i) ;  /* 0xffffff6418a87950 */ /* 0x000fea0003c3ffff */
.L_x_190:
[----:B------:R-:W-:-:S00]  /*9960*/  BRA `(.L_x_190) ;  /* 0xfffffffc00fc7947 */ /* 0x000fc0000383ffff */
[----:B------:R-:W-:-:S00]  /*9970*/  NOP ;  /* 0x0000000000007918 */ /* 0x000fc00000000000 */
        /* <DEDUP_REMOVED lines=8> */
.L_x_192:


//--------------------- .nv.shared.reserved.0     --------------------------
	.section	.nv.shared.reserved.0,"aw",@nobits
	.weak		__nv_reservedSMEM_offset_0_alias
	.size		__nv_reservedSMEM_offset_0_alias, 0, 64
	.other		__nv_reservedSMEM_offset_0_alias,@"STO_CUDA_RESERVED_SHARED STV_DEFAULT"
__nv_reservedSMEM_offset_0_alias:
	.zero		0
	.zero		64


//--------------------- .nv.constant0._Z10fft_kernelPxixiS_i --------------------------
	.section	.nv.constant0._Z10fft_kernelPxixiS_i,"a",@progbits
	.sectionflags	@""
	.align	4
.nv.constant0._Z10fft_kernelPxixiS_i:
	.zero		940


//--------------------- SYMBOLS --------------------------

	.type		.nv.reservedSmem.offset0,@object
	.size		.nv.reservedSmem.offset0,0x4
